// auto-generated by cutlass_sweep.gemm — config: {"arch": "sm_90", "cluster_m": 1, "cluster_n": 1, "dtype": "int8", "dtype_b": "int8", "layout": "nt", "stages": 0, "tile_k": 128, "tile_m": 256, "tile_n": 32}
#include "cutlass/cutlass.h"
#include "cutlass/gemm/collective/collective_builder.hpp"
#include "cutlass/gemm/device/gemm_universal_adapter.h"
#include "cutlass/gemm/kernel/gemm_universal.hpp"
#include "cutlass/epilogue/collective/collective_builder.hpp"

using ElemA = int8_t;
using ElemB = int8_t;
using ElemCD = int8_t;
using Acc  = int32_t;
using TileShape    = cute::Shape<cute::_256, cute::_32, cute::_128>;
using ClusterShape = cute::Shape<cute::_1, cute::_1, cute::_1>;

using CollectiveEpilogue = typename cutlass::epilogue::collective::CollectiveBuilder<
    cutlass::arch::Sm90, cutlass::arch::OpClassTensorOp,
    TileShape, ClusterShape,
    cutlass::epilogue::collective::EpilogueTileAuto,
    Acc, Acc,
    ElemCD, cutlass::layout::RowMajor, 128 / cutlass::sizeof_bits<ElemCD>::value,
    ElemCD, cutlass::layout::RowMajor, 128 / cutlass::sizeof_bits<ElemCD>::value,
    cutlass::epilogue::collective::EpilogueScheduleAuto
  >::CollectiveOp;

using CollectiveMainloop = typename cutlass::gemm::collective::CollectiveBuilder<
    cutlass::arch::Sm90, cutlass::arch::OpClassTensorOp,
    ElemA, cutlass::layout::RowMajor, 128 / cutlass::sizeof_bits<ElemA>::value,
    ElemB, cutlass::layout::ColumnMajor, 128 / cutlass::sizeof_bits<ElemB>::value,
    Acc,
    TileShape, ClusterShape,
    cutlass::gemm::collective::StageCountAutoCarveout<static_cast<int>(sizeof(typename CollectiveEpilogue::SharedStorage))>,
    cutlass::gemm::collective::KernelScheduleAuto
  >::CollectiveOp;

using GemmKernel = cutlass::gemm::kernel::GemmUniversal<
    cute::Shape<int,int,int,int>,
    CollectiveMainloop,
    CollectiveEpilogue
>;
using Gemm = cutlass::gemm::device::GemmUniversalAdapter<GemmKernel>;

// Force the device kernel symbol into the cubin without needing a host main.
auto* _anchor = &cutlass::device_kernel<GemmKernel>;


// ===== COMPILED SASS (sm_90a) =====

	.target	sm_90a

	.elftype	@"ET_EXEC"


//--------------------- .note.nv.tkinfo           --------------------------
	.section	.note.nv.tkinfo,"",@"SHT_NOTE"
	.sectionflags	@"SHF_NOTE_NV_TKINFO"
	.tkinfo
        /*0018*/ 	.word	0x00000002
        /*0030*/ 	.string	""
        /*0030*/ 	.string	"ptxas"
        /*0030*/ 	.string	"Cuda compilation tools, release 13.0, V13.0.88"
        /*0030*/ 	.string	"Build cuda_13.0.r13.0/compiler.36424714_0"
        /*0030*/ 	.string	"-arch sm_90a -m 64 "



//--------------------- .note.nv.cuinfo           --------------------------
	.section	.note.nv.cuinfo,"",@"SHT_NOTE"
	.sectionflags	@"SHF_NOTE_NV_CUINFO"
        /*0018*/ 	.short	0x0002
        /*001a*/ 	.short	0x005a
        /*001c*/ 	.short	0x0082
	.zero		2


//--------------------- .nv.info                  --------------------------
	.section	.nv.info,"",@"SHT_CUDA_INFO"
	.align	4


	//----- nvinfo : EIATTR_REGCOUNT
	.align		4
        /*0000*/ 	.byte	0x04, 0x2f
        /*0002*/ 	.short	(.L_15 - .L_14)
	.align		4
.L_14:
        /*0004*/ 	.word	index@(_ZN7cutlass13device_kernelINS_4gemm6kernel13GemmUniversalIN4cute5tupleIJiiiiEEENS1_10collective13CollectiveMmaINS1_34MainloopSm90TmaGmmaWarpSpecializedILi6ENS5_IJNS4_1CILi1EEESB_SB_EEENS1_35KernelTmaWarpSpecializedCooperativeEEENS5_IJNSA_ILi256EEENSA_ILi32EEENSA_ILi128EEEEEEaNS5_IJlSB_lEEEaSJ_NS4_8TiledMMAINS4_8MMA_AtomIJNS4_4SM904GMMA26MMA_64x32x32_S32S8S8_SS_TNEEEENS4_6LayoutINS5_IJNSA_ILi2EEESB_SB_EEENS5_IJSB_NSA_ILi0EEEST_EEEEENS5_IJNS4_10UnderscoreESW_SW_EEEEENS4_13SM90_TMA_LOADENS4_14ComposedLayoutINS4_7SwizzleILi3ELi4ELi3EEENS4_18smem_ptr_flag_bitsILi8EEENSQ_INS5_IJNSA_ILi8EEESH_EEENS5_IJSH_SB_EEEEEEEvNS4_8identityESZ_S19_vS1A_EENS_8epilogue10collective6detail29Sm90TmaWarpSpecializedAdapterINS1D_15DefaultEpilogueIaSJ_SJ_NS1C_6thread17LinearCombinationIaLi1EiiLNS1H_9ScaleType4KindE0ELNS_15FloatRoundStyleE2EaEENS1_15EpilogueDefaultEEEEEvvEEEEvNT_6ParamsE)
        /*0008*/ 	.word	0x000000a8


	//----- nvinfo : EIATTR_FRAME_SIZE
	.align		4
.L_15:
        /*000c*/ 	.byte	0x04, 0x11
        /*000e*/ 	.short	(.L_17 - .L_16)
	.align		4
.L_16:
        /*0010*/ 	.word	index@(_ZN7cutlass13device_kernelINS_4gemm6kernel13GemmUniversalIN4cute5tupleIJiiiiEEENS1_10collective13CollectiveMmaINS1_34MainloopSm90TmaGmmaWarpSpecializedILi6ENS5_IJNS4_1CILi1EEESB_SB_EEENS1_35KernelTmaWarpSpecializedCooperativeEEENS5_IJNSA_ILi256EEENSA_ILi32EEENSA_ILi128EEEEEEaNS5_IJlSB_lEEEaSJ_NS4_8TiledMMAINS4_8MMA_AtomIJNS4_4SM904GMMA26MMA_64x32x32_S32S8S8_SS_TNEEEENS4_6LayoutINS5_IJNSA_ILi2EEESB_SB_EEENS5_IJSB_NSA_ILi0EEEST_EEEEENS5_IJNS4_10UnderscoreESW_SW_EEEEENS4_13SM90_TMA_LOADENS4_14ComposedLayoutINS4_7SwizzleILi3ELi4ELi3EEENS4_18smem_ptr_flag_bitsILi8EEENSQ_INS5_IJNSA_ILi8EEESH_EEENS5_IJSH_SB_EEEEEEEvNS4_8identityESZ_S19_vS1A_EENS_8epilogue10collective6detail29Sm90TmaWarpSpecializedAdapterINS1D_15DefaultEpilogueIaSJ_SJ_NS1C_6thread17LinearCombinationIaLi1EiiLNS1H_9ScaleType4KindE0ELNS_15FloatRoundStyleE2EaEENS1_15EpilogueDefaultEEEEEvvEEEEvNT_6ParamsE)
        /*0014*/ 	.word	0x00000000


	//----- nvinfo : EIATTR_MIN_STACK_SIZE
	.align		4
.L_17:
        /*0018*/ 	.byte	0x04, 0x12
        /*001a*/ 	.short	(.L_19 - .L_18)
	.align		4
.L_18:
        /*001c*/ 	.word	index@(_ZN7cutlass13device_kernelINS_4gemm6kernel13GemmUniversalIN4cute5tupleIJiiiiEEENS1_10collective13CollectiveMmaINS1_34MainloopSm90TmaGmmaWarpSpecializedILi6ENS5_IJNS4_1CILi1EEESB_SB_EEENS1_35KernelTmaWarpSpecializedCooperativeEEENS5_IJNSA_ILi256EEENSA_ILi32EEENSA_ILi128EEEEEEaNS5_IJlSB_lEEEaSJ_NS4_8TiledMMAINS4_8MMA_AtomIJNS4_4SM904GMMA26MMA_64x32x32_S32S8S8_SS_TNEEEENS4_6LayoutINS5_IJNSA_ILi2EEESB_SB_EEENS5_IJSB_NSA_ILi0EEEST_EEEEENS5_IJNS4_10UnderscoreESW_SW_EEEEENS4_13SM90_TMA_LOADENS4_14ComposedLayoutINS4_7SwizzleILi3ELi4ELi3EEENS4_18smem_ptr_flag_bitsILi8EEENSQ_INS5_IJNSA_ILi8EEESH_EEENS5_IJSH_SB_EEEEEEEvNS4_8identityESZ_S19_vS1A_EENS_8epilogue10collective6detail29Sm90TmaWarpSpecializedAdapterINS1D_15DefaultEpilogueIaSJ_SJ_NS1C_6thread17LinearCombinationIaLi1EiiLNS1H_9ScaleType4KindE0ELNS_15FloatRoundStyleE2EaEENS1_15EpilogueDefaultEEEEEvvEEEEvNT_6ParamsE)
        /*0020*/ 	.word	0x00000000
.L_19:


//--------------------- .nv.compat                --------------------------
	.section	.nv.compat,"",@"SHT_CUDA_COMPAT_INFO"
	.align	4
        /*0000*/ 	.byte	0x02, 0x09, 0x01, 0x00, 0x02, 0x02, 0x04, 0x00, 0x02, 0x05, 0x05, 0x00, 0x03, 0x07, 0x01, 0x01
        /*0010*/ 	.byte	0x02, 0x03, 0x01, 0x00, 0x02, 0x06, 0x01, 0x00, 0x04, 0x0b, 0x08, 0x00, 0x00, 0x00, 0x00, 0x00
        /*0020*/ 	.byte	0x00, 0x00, 0x00, 0x00


//--------------------- .nv.info._ZN7cutlass13device_kernelINS_4gemm6kernel13GemmUniversalIN4cute5tupleIJiiiiEEENS1_10collective13CollectiveMmaINS1_34MainloopSm90TmaGmmaWarpSpecializedILi6ENS5_IJNS4_1CILi1EEESB_SB_EEENS1_35KernelTmaWarpSpecializedCooperativeEEENS5_IJNSA_ILi256EEENSA_ILi32EEENSA_ILi128EEEEEEaNS5_IJlSB_lEEEaSJ_NS4_8TiledMMAINS4_8MMA_AtomIJNS4_4SM904GMMA26MMA_64x32x32_S32S8S8_SS_TNEEEENS4_6LayoutINS5_IJNSA_ILi2EEESB_SB_EEENS5_IJSB_NSA_ILi0EEEST_EEEEENS5_IJNS4_10UnderscoreESW_SW_EEEEENS4_13SM90_TMA_LOADENS4_14ComposedLayoutINS4_7SwizzleILi3ELi4ELi3EEENS4_18smem_ptr_flag_bitsILi8EEENSQ_INS5_IJNSA_ILi8EEESH_EEENS5_IJSH_SB_EEEEEEEvNS4_8identityESZ_S19_vS1A_EENS_8epilogue10collective6detail29Sm90TmaWarpSpecializedAdapterINS1D_15DefaultEpilogueIaSJ_SJ_NS1C_6thread17LinearCombinationIaLi1EiiLNS1H_9ScaleType4KindE0ELNS_15FloatRoundStyleE2EaEENS1_15EpilogueDefaultEEEEEvvEEEEvNT_6ParamsE --------------------------
	.section	.nv.info._ZN7cutlass13device_kernelINS_4gemm6kernel13GemmUniversalIN4cute5tupleIJiiiiEEENS1_10collective13CollectiveMmaINS1_34MainloopSm90TmaGmmaWarpSpecializedILi6ENS5_IJNS4_1CILi1EEESB_SB_EEENS1_35KernelTmaWarpSpecializedCooperativeEEENS5_IJNSA_ILi256EEENSA_ILi32EEENSA_ILi128EEEEEEaNS5_IJlSB_lEEEaSJ_NS4_8TiledMMAINS4_8MMA_AtomIJNS4_4SM904GMMA26MMA_64x32x32_S32S8S8_SS_TNEEEENS4_6LayoutINS5_IJNSA_ILi2EEESB_SB_EEENS5_IJSB_NSA_ILi0EEEST_EEEEENS5_IJNS4_10UnderscoreESW_SW_EEEEENS4_13SM90_TMA_LOADENS4_14ComposedLayoutINS4_7SwizzleILi3ELi4ELi3EEENS4_18smem_ptr_flag_bitsILi8EEENSQ_INS5_IJNSA_ILi8EEESH_EEENS5_IJSH_SB_EEEEEEEvNS4_8identityESZ_S19_vS1A_EENS_8epilogue10collective6detail29Sm90TmaWarpSpecializedAdapterINS1D_15DefaultEpilogueIaSJ_SJ_NS1C_6thread17LinearCombinationIaLi1EiiLNS1H_9ScaleType4KindE0ELNS_15FloatRoundStyleE2EaEENS1_15EpilogueDefaultEEEEEvvEEEEvNT_6ParamsE,"",@"SHT_CUDA_INFO"
	.sectionflags	@""
	.align	4


	//----- nvinfo : EIATTR_CUDA_API_VERSION
	.align		4
        /*0000*/ 	.byte	0x04, 0x37
        /*0002*/ 	.short	(.L_21 - .L_20)
.L_20:
        /*0004*/ 	.word	0x00000082


	//----- nvinfo : EIATTR_KPARAM_INFO
	.align		4
.L_21:
        /*0008*/ 	.byte	0x04, 0x17
        /*000a*/ 	.short	(.L_23 - .L_22)
.L_22:
        /*000c*/ 	.word	0x00000000
        /*0010*/ 	.short	0x0000
        /*0012*/ 	.short	0x0070
        /*0014*/ 	.byte	0x00, 0xf0, 0x01, 0x10


	//----- nvinfo : EIATTR_SPARSE_MMA_MASK
	.align		4
.L_23:
        /*0018*/ 	.byte	0x03, 0x50
        /*001a*/ 	.short	0x0000


	//----- nvinfo : EIATTR_MAXREG_COUNT
	.align		4
        /*001c*/ 	.byte	0x03, 0x1b
        /*001e*/ 	.short	0x00a8


	//----- nvinfo : EIATTR_NUM_BARRIERS
	.align		4
        /*0020*/ 	.byte	0x02, 0x4c
        /*0022*/ 	.byte	0x01
	.zero		1


	//----- nvinfo : EIATTR_EXTERNS
	.align		4
        /*0024*/ 	.byte	0x04, 0x0f
        /*0026*/ 	.short	(.L_25 - .L_24)


	//   ....[0]....
	.align		4
.L_24:
        /*0028*/ 	.word	index@(__assertfail)


	//----- nvinfo : EIATTR_MERCURY_ISA_VERSION
	.align		4
.L_25:
        /*002c*/ 	.byte	0x03, 0x5f
        /*002e*/ 	.short	0x0101


	//----- nvinfo : EIATTR_INT_WARP_WIDE_INSTR_OFFSETS
	.align		4
        /*0030*/ 	.byte	0x04, 0x31
        /*0032*/ 	.short	(.L_27 - .L_26)


	//   ....[0]....
.L_26:
        /*0034*/ 	.word	0x000003f0


	//   ....[1]....
        /*0038*/ 	.word	0x00000420


	//   ....[2]....
        /*003c*/ 	.word	0x00000500


	//----- nvinfo : EIATTR_COOP_GROUP_MASK_REGIDS
	.align		4
.L_27:
        /*0040*/ 	.byte	0x04, 0x29
        /*0042*/ 	.short	(.L_29 - .L_28)


	//   ....[0]....
.L_28:
        /*0044*/ 	.word	0xffffffff


	//   ....[1]....
        /*0048*/ 	.word	0xffffffff


	//   ....[2]....
        /*004c*/ 	.word	0xffffffff


	//   ....[3]....
        /*0050*/ 	.word	0xffffffff


	//   ....[4]....
        /*0054*/ 	.word	0xffffffff


	//----- nvinfo : EIATTR_COOP_GROUP_INSTR_OFFSETS
	.align		4
.L_29:
        /*0058*/ 	.byte	0x04, 0x28
        /*005a*/ 	.short	(.L_31 - .L_30)


	//   ....[0]....
.L_30:
        /*005c*/ 	.word	0x00000060


	//   ....[1]....
        /*0060*/ 	.word	0x00000070


	//   ....[2]....
        /*0064*/ 	.word	0x00000130


	//   ....[3]....
        /*0068*/ 	.word	0x00000300


	//   ....[4]....
        /*006c*/ 	.word	0x00000fa0


	//----- nvinfo : EIATTR_REG_RECONFIG
	.align		4
.L_31:
        /*0070*/ 	.byte	0x01, 0x54
	.zero		2


	//----- nvinfo : EIATTR_SYSCALL_OFFSETS
	.align		4
        /*0074*/ 	.byte	0x04, 0x46
        /*0076*/ 	.short	(.L_33 - .L_32)


	//   ....[0]....
.L_32:
        /*0078*/ 	.word	0x00001170


	//----- nvinfo : EIATTR_MBARRIER_INSTR_OFFSETS
	.align		4
.L_33:
        /*007c*/ 	.byte	0x04, 0x39
        /*007e*/ 	.short	(.L_35 - .L_34)


	//   ....[0]....
.L_34:
        /*0080*/ 	.word	0x00000230
        /*0084*/ 	.word	0x000000ff
        /*0088*/ 	.word	0x00000000
        /*008c*/ 	.short	0x0100
        /*008e*/ 	.byte	0x08
	.zero		1


	//   ....[1]....
        /*0090*/ 	.word	0x00000240
        /*0094*/ 	.word	0x000000ff
        /*0098*/ 	.word	0x00000030
        /*009c*/ 	.short	0x0100
        /*009e*/ 	.byte	0x08
	.zero		1


	//   ....[2]....
        /*00a0*/ 	.word	0x00000250
        /*00a4*/ 	.word	0x000000ff
        /*00a8*/ 	.word	0x00000008
        /*00ac*/ 	.short	0x0100
        /*00ae*/ 	.byte	0x08
	.zero		1


	//   ....[3]....
        /*00b0*/ 	.word	0x00000260
        /*00b4*/ 	.word	0x000000ff
        /*00b8*/ 	.word	0x00000038
        /*00bc*/ 	.short	0x0100
        /*00be*/ 	.byte	0x08
	.zero		1


	//   ....[4]....
        /*00c0*/ 	.word	0x00000270
        /*00c4*/ 	.word	0x000000ff
        /*00c8*/ 	.word	0x00000010
        /*00cc*/ 	.short	0x0100
        /*00ce*/ 	.byte	0x08
	.zero		1


	//   ....[5]....
        /*00d0*/ 	.word	0x00000280
        /*00d4*/ 	.word	0x000000ff
        /*00d8*/ 	.word	0x00000040
        /*00dc*/ 	.short	0x0100
        /*00de*/ 	.byte	0x08
	.zero		1


	//   ....[6]....
        /*00e0*/ 	.word	0x00000290
        /*00e4*/ 	.word	0x000000ff
        /*00e8*/ 	.word	0x00000018
        /*00ec*/ 	.short	0x0100
        /*00ee*/ 	.byte	0x08
	.zero		1


	//   ....[7]....
        /*00f0*/ 	.word	0x000002a0
        /*00f4*/ 	.word	0x000000ff
        /*00f8*/ 	.word	0x00000048
        /*00fc*/ 	.short	0x0100
        /*00fe*/ 	.byte	0x08
	.zero		1


	//   ....[8]....
        /*0100*/ 	.word	0x000002b0
        /*0104*/ 	.word	0x000000ff
        /*0108*/ 	.word	0x00000020
        /*010c*/ 	.short	0x0100
        /*010e*/ 	.byte	0x08
	.zero		1


	//   ....[9]....
        /*0110*/ 	.word	0x000002c0
        /*0114*/ 	.word	0x000000ff
        /*0118*/ 	.word	0x00000050
        /*011c*/ 	.short	0x0100
        /*011e*/ 	.byte	0x08
	.zero		1


	//   ....[10]....
        /*0120*/ 	.word	0x000002d0
        /*0124*/ 	.word	0x000000ff
        /*0128*/ 	.word	0x00000028
        /*012c*/ 	.short	0x0100
        /*012e*/ 	.byte	0x08
	.zero		1


	//   ....[11]....
        /*0130*/ 	.word	0x000002e0
        /*0134*/ 	.word	0x000000ff
        /*0138*/ 	.word	0x00000058
        /*013c*/ 	.short	0x0100
        /*013e*/ 	.byte	0x08
	.zero		1


	//   ....[12]....
        /*0140*/ 	.word	0x00000570
        /*0144*/ 	.word	0x000000ff
        /*0148*/ 	.word	0x00000070
        /*014c*/ 	.short	0x0100
        /*014e*/ 	.byte	0x06
	.zero		1


	//   ....[13]....
        /*0150*/ 	.word	0x000005d0
        /*0154*/ 	.word	0x000000ff
        /*0158*/ 	.word	0x00000078
        /*015c*/ 	.short	0x0100
        /*015e*/ 	.byte	0x06
	.zero		1


	//   ....[14]....
        /*0160*/ 	.word	0x00001240
        /*0164*/ 	.word	0x00000003
        /*0168*/ 	.word	0x00000000
        /*016c*/ 	.short	0x010a
        /*016e*/ 	.byte	0x3f
	.zero		1


	//   ....[15]....
        /*0170*/ 	.word	0x00001280
        /*0174*/ 	.word	0x00000003
        /*0178*/ 	.word	0x00000000
        /*017c*/ 	.short	0x010a
        /*017e*/ 	.byte	0x3f
	.zero		1


	//   ....[16]....
        /*0180*/ 	.word	0x000017c0
        /*0184*/ 	.word	0x00000005
        /*0188*/ 	.word	0x00000000
        /*018c*/ 	.short	0x010a
        /*018e*/ 	.byte	0x3f
	.zero		1


	//   ....[17]....
        /*0190*/ 	.word	0x00001800
        /*0194*/ 	.word	0x00000005
        /*0198*/ 	.word	0x00000000
        /*019c*/ 	.short	0x010a
        /*019e*/ 	.byte	0x3f
	.zero		1


	//   ....[18]....
        /*01a0*/ 	.word	0x00001be0
        /*01a4*/ 	.word	0x00000004
        /*01a8*/ 	.word	0x00000000
        /*01ac*/ 	.short	0x0101
        /*01ae*/ 	.byte	0x3f
	.zero		1


	//   ....[19]....
        /*01b0*/ 	.word	0x00001dc0
        /*01b4*/ 	.word	0x00000000
        /*01b8*/ 	.word	0x00000000
        /*01bc*/ 	.short	0x0101
        /*01be*/ 	.byte	0x3f
	.zero		1


	//   ....[20]....
        /*01c0*/ 	.word	0x00004ca0
        /*01c4*/ 	.word	0x0000000e
        /*01c8*/ 	.word	0x00000030
        /*01cc*/ 	.short	0x010a
        /*01ce*/ 	.byte	0x3f
	.zero		1


	//   ....[21]....
        /*01d0*/ 	.word	0x00005020
        /*01d4*/ 	.word	0x00000006
        /*01d8*/ 	.word	0x00000078
        /*01dc*/ 	.short	0x0101
        /*01de*/ 	.byte	0x3f
	.zero		1


	//   ....[22]....
        /*01e0*/ 	.word	0x00005750
        /*01e4*/ 	.word	0x00000007
        /*01e8*/ 	.word	0x00000000
        /*01ec*/ 	.short	0x010a
        /*01ee*/ 	.byte	0x3f
	.zero		1


	//   ....[23]....
        /*01f0*/ 	.word	0x000057d0
        /*01f4*/ 	.word	0x00000009
        /*01f8*/ 	.word	0x00000000
        /*01fc*/ 	.short	0x010a
        /*01fe*/ 	.byte	0x3f
	.zero		1


	//   ....[24]....
        /*0200*/ 	.word	0x00005860
        /*0204*/ 	.word	0x00000006
        /*0208*/ 	.word	0x00000000
        /*020c*/ 	.short	0x010a
        /*020e*/ 	.byte	0x3f
	.zero		1


	//   ....[25]....
        /*0210*/ 	.word	0x000058f0
        /*0214*/ 	.word	0x00000009
        /*0218*/ 	.word	0x00000000
        /*021c*/ 	.short	0x010a
        /*021e*/ 	.byte	0x3f
	.zero		1


	//   ....[26]....
        /*0220*/ 	.word	0x00005980
        /*0224*/ 	.word	0x00000006
        /*0228*/ 	.word	0x00000000
        /*022c*/ 	.short	0x010a
        /*022e*/ 	.byte	0x3f
	.zero		1


	//   ....[27]....
        /*0230*/ 	.word	0x00005a10
        /*0234*/ 	.word	0x00000003
        /*0238*/ 	.word	0x00000000
        /*023c*/ 	.short	0x010a
        /*023e*/ 	.byte	0x3f
	.zero		1


	//   ....[28]....
        /*0240*/ 	.word	0x00005a70
        /*0244*/ 	.word	0x00000003
        /*0248*/ 	.word	0x00000000
        /*024c*/ 	.short	0x010a
        /*024e*/ 	.byte	0x3f
	.zero		1


	//   ....[29]....
        /*0250*/ 	.word	0x00005ac0
        /*0254*/ 	.word	0x00000005
        /*0258*/ 	.word	0x00000000
        /*025c*/ 	.short	0x010a
        /*025e*/ 	.byte	0x3f
	.zero		1


	//   ....[30]....
        /*0260*/ 	.word	0x00005b90
        /*0264*/ 	.word	0x0000000e
        /*0268*/ 	.word	0x00000030
        /*026c*/ 	.short	0x010a
        /*026e*/ 	.byte	0x3f
	.zero		1


	//   ....[31]....
        /*0270*/ 	.word	0x00005c60
        /*0274*/ 	.word	0x00000007
        /*0278*/ 	.word	0x00000000
        /*027c*/ 	.short	0x010a
        /*027e*/ 	.byte	0x3f
	.zero		1


	//   ....[32]....
        /*0280*/ 	.word	0x00005cb0
        /*0284*/ 	.word	0x00000009
        /*0288*/ 	.word	0x00000000
        /*028c*/ 	.short	0x010a
        /*028e*/ 	.byte	0x3f
	.zero		1


	//   ....[33]....
        /*0290*/ 	.word	0x00005d00
        /*0294*/ 	.word	0x00000006
        /*0298*/ 	.word	0x00000000
        /*029c*/ 	.short	0x010a
        /*029e*/ 	.byte	0x3f
	.zero		1


	//   ....[34]....
        /*02a0*/ 	.word	0x00005d50
        /*02a4*/ 	.word	0x00000009
        /*02a8*/ 	.word	0x00000000
        /*02ac*/ 	.short	0x010a
        /*02ae*/ 	.byte	0x3f
	.zero		1


	//   ....[35]....
        /*02b0*/ 	.word	0x00005da0
        /*02b4*/ 	.word	0x00000006
        /*02b8*/ 	.word	0x00000000
        /*02bc*/ 	.short	0x010a
        /*02be*/ 	.byte	0x3f
	.zero		1


	//----- nvinfo : EIATTR_NUM_MBARRIERS
	.align		4
.L_35:
        /*02c0*/ 	.byte	0x03, 0x38
        /*02c2*/ 	.short	0x000e


	//----- nvinfo : EIATTR_EXIT_INSTR_OFFSETS
	.align		4
        /*02c4*/ 	.byte	0x04, 0x1c
        /*02c6*/ 	.short	(.L_37 - .L_36)


	//   ....[0]....
.L_36:
        /*02c8*/ 	.word	0x00000620


	//   ....[1]....
        /*02cc*/ 	.word	0x00000ee0


	//   ....[2]....
        /*02d0*/ 	.word	0x00004310


	//   ....[3]....
        /*02d4*/ 	.word	0x00004940


	//   ....[4]....
        /*02d8*/ 	.word	0x00005a60


	//----- nvinfo : EIATTR_MAX_THREADS
	.align		4
.L_37:
        /*02dc*/ 	.byte	0x04, 0x05
        /*02de*/ 	.short	(.L_39 - .L_38)
.L_38:
        /*02e0*/ 	.word	0x00000180
        /*02e4*/ 	.word	0x00000001
        /*02e8*/ 	.word	0x00000001


	//----- nvinfo : EIATTR_CRS_STACK_SIZE
	.align		4
.L_39:
        /*02ec*/ 	.byte	0x04, 0x1e
        /*02ee*/ 	.short	(.L_41 - .L_40)
.L_40:
        /*02f0*/ 	.word	0x00000000


	//----- nvinfo : EIATTR_CBANK_PARAM_SIZE
	.align		4
.L_41:
        /*02f4*/ 	.byte	0x03, 0x19
        /*02f6*/ 	.short	0x0470


	//----- nvinfo : EIATTR_PARAM_CBANK
	.align		4
        /*02f8*/ 	.byte	0x04, 0x0a
        /*02fa*/ 	.short	(.L_43 - .L_42)
	.align		4
.L_42:
        /*02fc*/ 	.word	index@(.nv.constant0._ZN7cutlass13device_kernelINS_4gemm6kernel13GemmUniversalIN4cute5tupleIJiiiiEEENS1_10collective13CollectiveMmaINS1_34MainloopSm90TmaGmmaWarpSpecializedILi6ENS5_IJNS4_1CILi1EEESB_SB_EEENS1_35KernelTmaWarpSpecializedCooperativeEEENS5_IJNSA_ILi256EEENSA_ILi32EEENSA_ILi128EEEEEEaNS5_IJlSB_lEEEaSJ_NS4_8TiledMMAINS4_8MMA_AtomIJNS4_4SM904GMMA26MMA_64x32x32_S32S8S8_SS_TNEEEENS4_6LayoutINS5_IJNSA_ILi2EEESB_SB_EEENS5_IJSB_NSA_ILi0EEEST_EEEEENS5_IJNS4_10UnderscoreESW_SW_EEEEENS4_13SM90_TMA_LOADENS4_14ComposedLayoutINS4_7SwizzleILi3ELi4ELi3EEENS4_18smem_ptr_flag_bitsILi8EEENSQ_INS5_IJNSA_ILi8EEESH_EEENS5_IJSH_SB_EEEEEEEvNS4_8identityESZ_S19_vS1A_EENS_8epilogue10collective6detail29Sm90TmaWarpSpecializedAdapterINS1D_15DefaultEpilogueIaSJ_SJ_NS1C_6thread17LinearCombinationIaLi1EiiLNS1H_9ScaleType4KindE0ELNS_15FloatRoundStyleE2EaEENS1_15EpilogueDefaultEEEEEvvEEEEvNT_6ParamsE)
        /*0300*/ 	.short	0x0210
        /*0302*/ 	.short	0x0470


	//----- nvinfo : EIATTR_SW_WAR
	.align		4
.L_43:
        /*0304*/ 	.byte	0x04, 0x36
        /*0306*/ 	.short	(.L_45 - .L_44)
.L_44:
        /*0308*/ 	.word	0x00000008
.L_45:


//--------------------- .nv.callgraph             --------------------------
	.section	.nv.callgraph,"",@"SHT_CUDA_CALLGRAPH"
	.align	4
	.sectionentsize	8
	.align		4
        /*0000*/ 	.word	0x00000000
	.align		4
        /*0004*/ 	.word	0xffffffff
	.align		4
        /*0008*/ 	.word	index@(_ZN7cutlass13device_kernelINS_4gemm6kernel13GemmUniversalIN4cute5tupleIJiiiiEEENS1_10collective13CollectiveMmaINS1_34MainloopSm90TmaGmmaWarpSpecializedILi6ENS5_IJNS4_1CILi1EEESB_SB_EEENS1_35KernelTmaWarpSpecializedCooperativeEEENS5_IJNSA_ILi256EEENSA_ILi32EEENSA_ILi128EEEEEEaNS5_IJlSB_lEEEaSJ_NS4_8TiledMMAINS4_8MMA_AtomIJNS4_4SM904GMMA26MMA_64x32x32_S32S8S8_SS_TNEEEENS4_6LayoutINS5_IJNSA_ILi2EEESB_SB_EEENS5_IJSB_NSA_ILi0EEEST_EEEEENS5_IJNS4_10UnderscoreESW_SW_EEEEENS4_13SM90_TMA_LOADENS4_14ComposedLayoutINS4_7SwizzleILi3ELi4ELi3EEENS4_18smem_ptr_flag_bitsILi8EEENSQ_INS5_IJNSA_ILi8EEESH_EEENS5_IJSH_SB_EEEEEEEvNS4_8identityESZ_S19_vS1A_EENS_8epilogue10collective6detail29Sm90TmaWarpSpecializedAdapterINS1D_15DefaultEpilogueIaSJ_SJ_NS1C_6thread17LinearCombinationIaLi1EiiLNS1H_9ScaleType4KindE0ELNS_15FloatRoundStyleE2EaEENS1_15EpilogueDefaultEEEEEvvEEEEvNT_6ParamsE)
	.align		4
        /*000c*/ 	.word	index@(__assertfail)
	.align		4
        /*0010*/ 	.word	0x00000000
	.align		4
        /*0014*/ 	.word	0xfffffffe
	.align		4
        /*0018*/ 	.word	0x00000000
	.align		4
        /*001c*/ 	.word	0xfffffffd
	.align		4
        /*0020*/ 	.word	0x00000000
	.align		4
        /*0024*/ 	.word	0xfffffffc


//--------------------- .nv.constant4             --------------------------
	.section	.nv.constant4,"a",@progbits
	.align	8
	.align		8
.nv.constant4:
        /*0000*/ 	.dword	__assertfail
	.align		8
        /*0008*/ 	.dword	__unnamed_1
	.align		8
        /*0010*/ 	.dword	_ZN39_INTERNAL_8e5240c4_4_k_cu_636b339b_70044cuda3std3__45__cpo5beginE
	.align		8
        /*0018*/ 	.dword	_ZN39_INTERNAL_8e5240c4_4_k_cu_636b339b_70044cuda3std3__45__cpo3endE
	.align		8
        /*0020*/ 	.dword	_ZN39_INTERNAL_8e5240c4_4_k_cu_636b339b_70044cuda3std3__45__cpo6cbeginE
	.align		8
        /*0028*/ 	.dword	_ZN39_INTERNAL_8e5240c4_4_k_cu_636b339b_70044cuda3std3__45__cpo4cendE
	.align		8
        /*0030*/ 	.dword	_ZN39_INTERNAL_8e5240c4_4_k_cu_636b339b_70044cuda3std3__441_GLOBAL__N__8e5240c4_4_k_cu_636b339b_70046ignoreE
	.align		8
        /*0038*/ 	.dword	_ZN39_INTERNAL_8e5240c4_4_k_cu_636b339b_70044cuda3std3__419piecewise_constructE
	.align		8
        /*0040*/ 	.dword	_ZN39_INTERNAL_8e5240c4_4_k_cu_636b339b_70044cuda3std3__48in_placeE
	.align		8
        /*0048*/ 	.dword	_ZN39_INTERNAL_8e5240c4_4_k_cu_636b339b_70044cuda3std6ranges3__45__cpo4swapE
	.align		8
        /*0050*/ 	.dword	_ZN39_INTERNAL_8e5240c4_4_k_cu_636b339b_70044cuda3std6ranges3__45__cpo9iter_moveE
	.align		8
        /*0058*/ 	.dword	_ZN39_INTERNAL_8e5240c4_4_k_cu_636b339b_70044cute7productE
	.align		8
        /*0060*/ 	.dword	_ZN39_INTERNAL_8e5240c4_4_k_cu_636b339b_70044cute1_E
	.align		8
        /*0068*/ 	.dword	$str$22
	.align		8
        /*0070*/ 	.dword	$str$23


//--------------------- .text._ZN7cutlass13device_kernelINS_4gemm6kernel13GemmUniversalIN4cute5tupleIJiiiiEEENS1_10collective13CollectiveMmaINS1_34MainloopSm90TmaGmmaWarpSpecializedILi6ENS5_IJNS4_1CILi1EEESB_SB_EEENS1_35KernelTmaWarpSpecializedCooperativeEEENS5_IJNSA_ILi256EEENSA_ILi32EEENSA_ILi128EEEEEEaNS5_IJlSB_lEEEaSJ_NS4_8TiledMMAINS4_8MMA_AtomIJNS4_4SM904GMMA26MMA_64x32x32_S32S8S8_SS_TNEEEENS4_6LayoutINS5_IJNSA_ILi2EEESB_SB_EEENS5_IJSB_NSA_ILi0EEEST_EEEEENS5_IJNS4_10UnderscoreESW_SW_EEEEENS4_13SM90_TMA_LOADENS4_14ComposedLayoutINS4_7SwizzleILi3ELi4ELi3EEENS4_18smem_ptr_flag_bitsILi8EEENSQ_INS5_IJNSA_ILi8EEESH_EEENS5_IJSH_SB_EEEEEEEvNS4_8identityESZ_S19_vS1A_EENS_8epilogue10collective6detail29Sm90TmaWarpSpecializedAdapterINS1D_15DefaultEpilogueIaSJ_SJ_NS1C_6thread17LinearCombinationIaLi1EiiLNS1H_9ScaleType4KindE0ELNS_15FloatRoundStyleE2EaEENS1_15EpilogueDefaultEEEEEvvEEEEvNT_6ParamsE --------------------------
	.section	.text._ZN7cutlass13device_kernelINS_4gemm6kernel13GemmUniversalIN4cute5tupleIJiiiiEEENS1_10collective13CollectiveMmaINS1_34MainloopSm90TmaGmmaWarpSpecializedILi6ENS5_IJNS4_1CILi1EEESB_SB_EEENS1_35KernelTmaWarpSpecializedCooperativeEEENS5_IJNSA_ILi256EEENSA_ILi32EEENSA_ILi128EEEEEEaNS5_IJlSB_lEEEaSJ_NS4_8TiledMMAINS4_8MMA_AtomIJNS4_4SM904GMMA26MMA_64x32x32_S32S8S8_SS_TNEEEENS4_6LayoutINS5_IJNSA_ILi2EEESB_SB_EEENS5_IJSB_NSA_ILi0EEEST_EEEEENS5_IJNS4_10UnderscoreESW_SW_EEEEENS4_13SM90_TMA_LOADENS4_14ComposedLayoutINS4_7SwizzleILi3ELi4ELi3EEENS4_18smem_ptr_flag_bitsILi8EEENSQ_INS5_IJNSA_ILi8EEESH_EEENS5_IJSH_SB_EEEEEEEvNS4_8identityESZ_S19_vS1A_EENS_8epilogue10collective6detail29Sm90TmaWarpSpecializedAdapterINS1D_15DefaultEpilogueIaSJ_SJ_NS1C_6thread17LinearCombinationIaLi1EiiLNS1H_9ScaleType4KindE0ELNS_15FloatRoundStyleE2EaEENS1_15EpilogueDefaultEEEEEvvEEEEvNT_6ParamsE,"ax",@progbits
	.align	128
.text._ZN7cutlass13device_kernelINS_4gemm6kernel13GemmUniversalIN4cute5tupleIJiiiiEEENS1_10collective13CollectiveMmaINS1_34MainloopSm90TmaGmmaWarpSpecializedILi6ENS5_IJNS4_1CILi1EEESB_SB_EEENS1_35KernelTmaWarpSpecializedCooperativeEEENS5_IJNSA_ILi256EEENSA_ILi32EEENSA_ILi128EEEEEEaNS5_IJlSB_lEEEaSJ_NS4_8TiledMMAINS4_8MMA_AtomIJNS4_4SM904GMMA26MMA_64x32x32_S32S8S8_SS_TNEEEENS4_6LayoutINS5_IJNSA_ILi2EEESB_SB_EEENS5_IJSB_NSA_ILi0EEEST_EEEEENS5_IJNS4_10UnderscoreESW_SW_EEEEENS4_13SM90_TMA_LOADENS4_14ComposedLayoutINS4_7SwizzleILi3ELi4ELi3EEENS4_18smem_ptr_flag_bitsILi8EEENSQ_INS5_IJNSA_ILi8EEESH_EEENS5_IJSH_SB_EEEEEEEvNS4_8identityESZ_S19_vS1A_EENS_8epilogue10collective6detail29Sm90TmaWarpSpecializedAdapterINS1D_15DefaultEpilogueIaSJ_SJ_NS1C_6thread17LinearCombinationIaLi1EiiLNS1H_9ScaleType4KindE0ELNS_15FloatRoundStyleE2EaEENS1_15EpilogueDefaultEEEEEvvEEEEvNT_6ParamsE:
        .type           _ZN7cutlass13device_kernelINS_4gemm6kernel13GemmUniversalIN4cute5tupleIJiiiiEEENS1_10collective13CollectiveMmaINS1_34MainloopSm90TmaGmmaWarpSpecializedILi6ENS5_IJNS4_1CILi1EEESB_SB_EEENS1_35KernelTmaWarpSpecializedCooperativeEEENS5_IJNSA_ILi256EEENSA_ILi32EEENSA_ILi128EEEEEEaNS5_IJlSB_lEEEaSJ_NS4_8TiledMMAINS4_8MMA_AtomIJNS4_4SM904GMMA26MMA_64x32x32_S32S8S8_SS_TNEEEENS4_6LayoutINS5_IJNSA_ILi2EEESB_SB_EEENS5_IJSB_NSA_ILi0EEEST_EEEEENS5_IJNS4_10UnderscoreESW_SW_EEEEENS4_13SM90_TMA_LOADENS4_14ComposedLayoutINS4_7SwizzleILi3ELi4ELi3EEENS4_18smem_ptr_flag_bitsILi8EEENSQ_INS5_IJNSA_ILi8EEESH_EEENS5_IJSH_SB_EEEEEEEvNS4_8identityESZ_S19_vS1A_EENS_8epilogue10collective6detail29Sm90TmaWarpSpecializedAdapterINS1D_15DefaultEpilogueIaSJ_SJ_NS1C_6thread17LinearCombinationIaLi1EiiLNS1H_9ScaleType4KindE0ELNS_15FloatRoundStyleE2EaEENS1_15EpilogueDefaultEEEEEvvEEEEvNT_6ParamsE,@function
        .size           _ZN7cutlass13device_kernelINS_4gemm6kernel13GemmUniversalIN4cute5tupleIJiiiiEEENS1_10collective13CollectiveMmaINS1_34MainloopSm90TmaGmmaWarpSpecializedILi6ENS5_IJNS4_1CILi1EEESB_SB_EEENS1_35KernelTmaWarpSpecializedCooperativeEEENS5_IJNSA_ILi256EEENSA_ILi32EEENSA_ILi128EEEEEEaNS5_IJlSB_lEEEaSJ_NS4_8TiledMMAINS4_8MMA_AtomIJNS4_4SM904GMMA26MMA_64x32x32_S32S8S8_SS_TNEEEENS4_6LayoutINS5_IJNSA_ILi2EEESB_SB_EEENS5_IJSB_NSA_ILi0EEEST_EEEEENS5_IJNS4_10UnderscoreESW_SW_EEEEENS4_13SM90_TMA_LOADENS4_14ComposedLayoutINS4_7SwizzleILi3ELi4ELi3EEENS4_18smem_ptr_flag_bitsILi8EEENSQ_INS5_IJNSA_ILi8EEESH_EEENS5_IJSH_SB_EEEEEEEvNS4_8identityESZ_S19_vS1A_EENS_8epilogue10collective6detail29Sm90TmaWarpSpecializedAdapterINS1D_15DefaultEpilogueIaSJ_SJ_NS1C_6thread17LinearCombinationIaLi1EiiLNS1H_9ScaleType4KindE0ELNS_15FloatRoundStyleE2EaEENS1_15EpilogueDefaultEEEEEvvEEEEvNT_6ParamsE,(.L_x_138 - _ZN7cutlass13device_kernelINS_4gemm6kernel13GemmUniversalIN4cute5tupleIJiiiiEEENS1_10collective13CollectiveMmaINS1_34MainloopSm90TmaGmmaWarpSpecializedILi6ENS5_IJNS4_1CILi1EEESB_SB_EEENS1_35KernelTmaWarpSpecializedCooperativeEEENS5_IJNSA_ILi256EEENSA_ILi32EEENSA_ILi128EEEEEEaNS5_IJlSB_lEEEaSJ_NS4_8TiledMMAINS4_8MMA_AtomIJNS4_4SM904GMMA26MMA_64x32x32_S32S8S8_SS_TNEEEENS4_6LayoutINS5_IJNSA_ILi2EEESB_SB_EEENS5_IJSB_NSA_ILi0EEEST_EEEEENS5_IJNS4_10UnderscoreESW_SW_EEEEENS4_13SM90_TMA_LOADENS4_14ComposedLayoutINS4_7SwizzleILi3ELi4ELi3EEENS4_18smem_ptr_flag_bitsILi8EEENSQ_INS5_IJNSA_ILi8EEESH_EEENS5_IJSH_SB_EEEEEEEvNS4_8identityESZ_S19_vS1A_EENS_8epilogue10collective6detail29Sm90TmaWarpSpecializedAdapterINS1D_15DefaultEpilogueIaSJ_SJ_NS1C_6thread17LinearCombinationIaLi1EiiLNS1H_9ScaleType4KindE0ELNS_15FloatRoundStyleE2EaEENS1_15EpilogueDefaultEEEEEvvEEEEvNT_6ParamsE)
        .other          _ZN7cutlass13device_kernelINS_4gemm6kernel13GemmUniversalIN4cute5tupleIJiiiiEEENS1_10collective13CollectiveMmaINS1_34MainloopSm90TmaGmmaWarpSpecializedILi6ENS5_IJNS4_1CILi1EEESB_SB_EEENS1_35KernelTmaWarpSpecializedCooperativeEEENS5_IJNSA_ILi256EEENSA_ILi32EEENSA_ILi128EEEEEEaNS5_IJlSB_lEEEaSJ_NS4_8TiledMMAINS4_8MMA_AtomIJNS4_4SM904GMMA26MMA_64x32x32_S32S8S8_SS_TNEEEENS4_6LayoutINS5_IJNSA_ILi2EEESB_SB_EEENS5_IJSB_NSA_ILi0EEEST_EEEEENS5_IJNS4_10UnderscoreESW_SW_EEEEENS4_13SM90_TMA_LOADENS4_14ComposedLayoutINS4_7SwizzleILi3ELi4ELi3EEENS4_18smem_ptr_flag_bitsILi8EEENSQ_INS5_IJNSA_ILi8EEESH_EEENS5_IJSH_SB_EEEEEEEvNS4_8identityESZ_S19_vS1A_EENS_8epilogue10collective6detail29Sm90TmaWarpSpecializedAdapterINS1D_15DefaultEpilogueIaSJ_SJ_NS1C_6thread17LinearCombinationIaLi1EiiLNS1H_9ScaleType4KindE0ELNS_15FloatRoundStyleE2EaEENS1_15EpilogueDefaultEEEEEvvEEEEvNT_6ParamsE,@"STO_CUDA_ENTRY STV_DEFAULT"
_ZN7cutlass13device_kernelINS_4gemm6kernel13GemmUniversalIN4cute5tupleIJiiiiEEENS1_10collective13CollectiveMmaINS1_34MainloopSm90TmaGmmaWarpSpecializedILi6ENS5_IJNS4_1CILi1EEESB_SB_EEENS1_35KernelTmaWarpSpecializedCooperativeEEENS5_IJNSA_ILi256EEENSA_ILi32EEENSA_ILi128EEEEEEaNS5_IJlSB_lEEEaSJ_NS4_8TiledMMAINS4_8MMA_AtomIJNS4_4SM904GMMA26MMA_64x32x32_S32S8S8_SS_TNEEEENS4_6LayoutINS5_IJNSA_ILi2EEESB_SB_EEENS5_IJSB_NSA_ILi0EEEST_EEEEENS5_IJNS4_10UnderscoreESW_SW_EEEEENS4_13SM90_TMA_LOADENS4_14ComposedLayoutINS4_7SwizzleILi3ELi4ELi3EEENS4_18smem_ptr_flag_bitsILi8EEENSQ_INS5_IJNSA_ILi8EEESH_EEENS5_IJSH_SB_EEEEEEEvNS4_8identityESZ_S19_vS1A_EENS_8epilogue10collective6detail29Sm90TmaWarpSpecializedAdapterINS1D_15DefaultEpilogueIaSJ_SJ_NS1C_6thread17LinearCombinationIaLi1EiiLNS1H_9ScaleType4KindE0ELNS_15FloatRoundStyleE2EaEENS1_15EpilogueDefaultEEEEEvvEEEEvNT_6ParamsE:
[----:B------:R-:W0:Y:S01]  /*0000*/  LDC R1, c[0x0][0x28] ;  /* 0x00000a00ff017b82 */ /* 0x000e220000000800 */
[----:B------:R-:W1:Y:S01]  /*0010*/  S2R R18, SR_TID.X ;  /* 0x0000000000127919 */ /* 0x000e620000002100 */
[----:B------:R-:W-:Y:S01]  /*0020*/  ELECT P0, URZ, PT ;  /* 0x00000000003f782f */ /* 0x000fe20003800000 */
[----:B------:R-:W-:Y:S01]  /*0030*/  BSSY B0, `(.L_x_0) ;  /* 0x000000f000007945 */ /* 0x000fe20003800000 */
[--C-:B-1----:R-:W-:Y:S02]  /*0040*/  SHF.R.U32.HI R0, RZ, 0x5, R18.reuse ;  /* 0x00000005ff007819 */ /* 0x102fe40000011612 */
[----:B------:R-:W-:-:S03]  /*0050*/  SHF.R.U32.HI R2, RZ, 0x7, R18 ;  /* 0x00000007ff027819 */ /* 0x000fc60000011612 */
[----:B------:R-:W1:Y:S04]  /*0060*/  SHFL.IDX PT, R5, R0, RZ, 0x1f ;  /* 0x00001fff00057589 */ /* 0x000e6800000e0000 */
[----:B------:R2:W3:Y:S01]  /*0070*/  SHFL.IDX PT, R8, R2, RZ, 0x1f ;  /* 0x00001fff02087589 */ /* 0x0004e200000e0000 */
[----:B-1----:R-:W-:-:S13]  /*0080*/  ISETP.NE.OR P0, PT, R5, RZ, !P0 ;  /* 0x000000ff0500720c */ /* 0x002fda0004705670 */
[----:B0-23--:R-:W-:Y:S05]  /*0090*/  @P0 BRA `(.L_x_1) ;  /* 0x0000000000200947 */ /* 0x00dfea0003800000 */
[----:B------:R-:W-:Y:S02]  /*00a0*/  ULDC.64 UR4, c[0x0][0x198] ;  /* 0x0000660000047ab9 */ /* 0x000fe40000000a00 */
[----:B------:R-:W-:Y:S02]  /*00b0*/  UIADD3 UR6, UP0, UR4, 0xf0, URZ ;  /* 0x000000f004067890 */ /* 0x000fe4000ff1e03f */
[----:B------:R-:W-:Y:S02]  /*00c0*/  UIADD3 UR4, UP1, UR4, 0x1f0, URZ ;  /* 0x000001f004047890 */ /* 0x000fe4000ff3e03f */
[----:B------:R-:W-:Y:S02]  /*00d0*/  UIADD3.X UR7, URZ, UR5, URZ, UP0, !UPT ;  /* 0x000000053f077290 */ /* 0x000fe400087fe43f */
[----:B------:R-:W-:-:S07]  /*00e0*/  UIADD3.X UR5, URZ, UR5, URZ, UP1, !UPT ;  /* 0x000000053f057290 */ /* 0x000fce0008ffe43f */
[----:B------:R0:W-:Y:S02]  /*00f0*/  UTMACCTL.PF [UR6] ;  /* 0x00000000060079b9 */ /* 0x0001e40008040000 */
[----:B------:R0:W-:Y:S02]  /*0100*/  UTMACCTL.PF [UR4] ;  /* 0x00000000040079b9 */ /* 0x0001e40008040000 */
[----:B0-----:R-:W-:Y:S01]  /*0110*/  NOP ;  /* 0x0000000000007918 */ /* 0x001fe20000000000 */
.L_x_1:
[----:B------:R-:W-:Y:S05]  /*0120*/  BSYNC B0 ;  /* 0x0000000000007941 */ /* 0x000fea0003800000 */
.L_x_0:
[----:B------:R-:W0:Y:S02]  /*0130*/  SHFL.IDX PT, R2, R0, RZ, 0x1f ;  /* 0x00001fff00027589 */ /* 0x000e2400000e0000 */
[----:B0-----:R-:W-:-:S13]  /*0140*/  ISETP.NE.AND P0, PT, R2, RZ, PT ;  /* 0x000000ff0200720c */ /* 0x001fda0003f05270 */
[----:B------:R-:W-:Y:S05]  /*0150*/  @P0 BRA `(.L_x_2) ;  /* 0x0000000000680947 */ /* 0x000fea0003800000 */
[----:B------:R-:W0:Y:S01]  /*0160*/  S2UR UR8, SR_CgaCtaId ;  /* 0x00000000000879c3 */ /* 0x000e220000008800 */
[----:B------:R-:W-:Y:S01]  /*0170*/  UMOV UR4, 0x400 ;  /* 0x0000040000047882 */ /* 0x000fe20000000000 */
[----:B------:R-:W-:Y:S01]  /*0180*/  UMOV UR5, 0x1 ;  /* 0x0000000100057882 */ /* 0x000fe20000000000 */
[----:B------:R-:W-:Y:S01]  /*0190*/  UMOV UR6, 0x100 ;  /* 0x0000010000067882 */ /* 0x000fe20000000000 */
[----:B------:R-:W-:Y:S01]  /*01a0*/  ELECT P0, URZ, PT ;  /* 0x00000000003f782f */ /* 0x000fe20003800000 */
[----:B------:R-:W-:-:S04]  /*01b0*/  UIADD3 UR6, -UR6, 0x100000, URZ ;  /* 0x0010000006067890 */ /* 0x000fc8000fffe13f */
[----:B------:R-:W-:Y:S02]  /*01c0*/  USHF.L.U32 UR7, UR6, 0xb, URZ ;  /* 0x0000000b06077899 */ /* 0x000fe4000800063f */
[----:B------:R-:W-:Y:S02]  /*01d0*/  USHF.L.U32 UR6, UR6, 0x1, URZ ;  /* 0x0000000106067899 */ /* 0x000fe4000800063f */
[----:B0-----:R-:W-:Y:S02]  /*01e0*/  ULEA UR8, UR8, UR4, 0x18 ;  /* 0x0000000408087291 */ /* 0x001fe4000f8ec03f */
[----:B------:R-:W-:-:S04]  /*01f0*/  UIADD3 UR4, -UR5, 0x100000, URZ ;  /* 0x0010000005047890 */ /* 0x000fc8000fffe13f */
[----:B------:R-:W-:Y:S02]  /*0200*/  USHF.L.U32 UR5, UR4, 0xb, URZ ;  /* 0x0000000b04057899 */ /* 0x000fe4000800063f */
[----:B------:R-:W-:Y:S01]  /*0210*/  USHF.L.U32 UR4, UR4, 0x1, URZ ;  /* 0x0000000104047899 */ /* 0x000fe2000800063f */
[----:B------:R-:W0:Y:S11]  /*0220*/  FENCE.VIEW.ASYNC.S ;  /* 0x00000000000073c6 */ /* 0x000e360000000000 */
[----:B0-----:R0:W1:Y:S01]  /*0230*/  SYNCS.EXCH.64 URZ, [UR8], UR4 ;  /* 0x00000004083f75b2 */ /* 0x0010620008000100 */
[----:B------:R0:W2:Y:S01]  /*0240*/  SYNCS.EXCH.64 URZ, [UR8+0x30], UR6 ;  /* 0x00003006083f75b2 */ /* 0x0000a20008000100 */
[----:B------:R0:W3:Y:S01]  /*0250*/  SYNCS.EXCH.64 URZ, [UR8+0x8], UR4 ;  /* 0x00000804083f75b2 */ /* 0x0000e20008000100 */
[----:B------:R0:W4:Y:S01]  /*0260*/  SYNCS.EXCH.64 URZ, [UR8+0x38], UR6 ;  /* 0x00003806083f75b2 */ /* 0x0001220008000100 */
[----:B------:R0:W0:Y:S01]  /*0270*/  SYNCS.EXCH.64 URZ, [UR8+0x10], UR4 ;  /* 0x00001004083f75b2 */ /* 0x0000220008000100 */
[----:B------:R0:W0:Y:S01]  /*0280*/  SYNCS.EXCH.64 URZ, [UR8+0x40], UR6 ;  /* 0x00004006083f75b2 */ /* 0x0000220008000100 */
[----:B------:R0:W0:Y:S01]  /*0290*/  SYNCS.EXCH.64 URZ, [UR8+0x18], UR4 ;  /* 0x00001804083f75b2 */ /* 0x0000220008000100 */
[----:B------:R0:W0:Y:S01]  /*02a0*/  SYNCS.EXCH.64 URZ, [UR8+0x48], UR6 ;  /* 0x00004806083f75b2 */ /* 0x0000220008000100 */
[----:B------:R0:W0:Y:S01]  /*02b0*/  SYNCS.EXCH.64 URZ, [UR8+0x20], UR4 ;  /* 0x00002004083f75b2 */ /* 0x0000220008000100 */
[----:B------:R0:W0:Y:S01]  /*02c0*/  SYNCS.EXCH.64 URZ, [UR8+0x50], UR6 ;  /* 0x00005006083f75b2 */ /* 0x0000220008000100 */
[----:B------:R0:W0:Y:S01]  /*02d0*/  SYNCS.EXCH.64 URZ, [UR8+0x28], UR4 ;  /* 0x00002804083f75b2 */ /* 0x0000220008000100 */
[----:B------:R0:W0:Y:S01]  /*02e0*/  SYNCS.EXCH.64 URZ, [UR8+0x58], UR6 ;  /* 0x00005806083f75b2 */ /* 0x0000220008000100 */
[----:B------:R-:W-:Y:S01]  /*02f0*/  NOP ;  /* 0x0000000000007918 */ /* 0x000fe20000000000 */
.L_x_2:
[----:B------:R-:W5:Y:S01]  /*0300*/  SHFL.IDX PT, R0, R0, RZ, 0x1f ;  /* 0x00001fff00007589 */ /* 0x000f6200000e0000 */
[----:B------:R-:W-:Y:S01]  /*0310*/  ELECT P0, URZ, PT ;  /* 0x00000000003f782f */ /* 0x000fe20003800000 */
[----:B------:R-:W1:Y:S01]  /*0320*/  LDC R2, c[0x0][0x65c] ;  /* 0x00019700ff027b82 */ /* 0x000e620000000800 */
[----:B------:R-:W-:Y:S01]  /*0330*/  SHF.R.S32.HI R6, RZ, 0x1f, R5 ;  /* 0x0000001fff067819 */ /* 0x000fe20000011405 */
[----:B------:R-:W2:Y:S01]  /*0340*/  S2R R3, SR_CTAID.Y ;  /* 0x0000000000037919 */ /* 0x000ea20000002600 */
[----:B0-----:R-:W-:Y:S01]  /*0350*/  UMOV UR4, 0x20 ;  /* 0x0000002000047882 */ /* 0x001fe20000000000 */
[----:B------:R-:W-:Y:S01]  /*0360*/  ISETP.NE.AND P2, PT, R8, RZ, PT ;  /* 0x000000ff0800720c */ /* 0x000fe20003f45270 */
[----:B------:R-:W-:Y:S01]  /*0370*/  NOP ;  /* 0x0000000000007918 */ /* 0x000fe20000000000 */
[----:B------:R-:W0:Y:S01]  /*0380*/  S2R R4, SR_CTAID.X ;  /* 0x0000000000047919 */ /* 0x000e220000002500 */
[----:B------:R-:W-:Y:S01]  /*0390*/  LEA.HI R6, R6, R5, RZ, 0x2 ;  /* 0x0000000506067211 */ /* 0x000fe200078f10ff */
[----:B------:R-:W-:Y:S01]  /*03a0*/  NOP ;  /* 0x0000000000007918 */ /* 0x000fe20000000000 */
[----:B-----5:R-:W-:-:S02]  /*03b0*/  ISETP.NE.OR P0, PT, R0, RZ, !P0 ;  /* 0x000000ff0000720c */ /* 0x020fc40004705670 */
[----:B-1----:R-:W-:-:S04]  /*03c0*/  ISETP.NE.AND P3, PT, R2, 0x1, PT ;  /* 0x000000010200780c */ /* 0x002fc80003f65270 */
[----:B------:R-:W-:Y:S02]  /*03d0*/  P2R R0, PR, RZ, 0x8 ;  /* 0x00000008ff007803 */ /* 0x000fe40000000000 */
[----:B------:R-:W-:-:S05]  /*03e0*/  LOP3.LUT R0, R6, 0xfffffffc, RZ, 0xc0, !PT ;  /* 0xfffffffc06007812 */ /* 0x000fca00078ec0ff */
[----:B------:R-:W-:Y:S01]  /*03f0*/  VOTEU.ALL UP0, P0 ;  /* 0x00000000003f7886 */ /* 0x000fe20000000000 */
[----:B------:R-:W-:Y:S01]  /*0400*/  IMAD.IADD R0, R5, 0x1, -R0 ;  /* 0x0000000105007824 */ /* 0x000fe200078e0a00 */
[----:B------:R-:W0:Y:S01]  /*0410*/  @P3 LDC R17, c[0x0][0x10] ;  /* 0x00000400ff113b82 */ /* 0x000e220000000800 */
[----:B------:R-:W-:Y:S01]  /*0420*/  VOTEU.ALL UP1, P0 ;  /* 0x00000000003f7886 */ /* 0x000fe20000020000 */
[----:B--2---:R-:W-:Y:S01]  /*0430*/  @P3 IMAD.MOV.U32 R6, RZ, RZ, R3 ;  /* 0x000000ffff063224 */ /* 0x004fe200078e0003 */
[----:B------:R-:W-:Y:S01]  /*0440*/  @!UP0 UMOV UR6, 0x400 ;  /* 0x0000040000068882 */ /* 0x000fe20000000000 */
[----:B------:R-:W-:-:S04]  /*0450*/  @!UP0 UIADD3 UR4, -UR4, 0x100000, URZ ;  /* 0x0010000004048890 */ /* 0x000fc8000fffe13f */
[----:B------:R-:W-:Y:S02]  /*0460*/  @!UP0 USHF.L.U32 UR5, UR4, 0xb, URZ ;  /* 0x0000000b04058899 */ /* 0x000fe4000800063f */
[----:B------:R-:W-:Y:S01]  /*0470*/  @!UP0 USHF.L.U32 UR4, UR4, 0x1, URZ ;  /* 0x0000000104048899 */ /* 0x000fe2000800063f */
[----:B------:R-:W-:Y:S02]  /*0480*/  @P3 IMAD.MOV.U32 R7, RZ, RZ, RZ ;  /* 0x000000ffff073224 */ /* 0x000fe400078e00ff */
[----:B------:R-:W-:Y:S01]  /*0490*/  IMAD.MOV.U32 R5, RZ, RZ, RZ ;  /* 0x000000ffff057224 */ /* 0x000fe200078e00ff */
[----:B------:R-:W1:Y:S01]  /*04a0*/  @!UP0 S2UR UR7, SR_CgaCtaId ;  /* 0x00000000000789c3 */ /* 0x000e620000008800 */
[----:B------:R-:W-:-:S07]  /*04b0*/  @P3 IMAD.MOV.U32 R11, RZ, RZ, RZ ;  /* 0x000000ffff0b3224 */ /* 0x000fce00078e00ff */
[----:B------:R-:W2:Y:S01]  /*04c0*/  @!P3 LDC R9, c[0x0][0xc] ;  /* 0x00000300ff09bb82 */ /* 0x000ea20000000800 */
[----:B0-----:R-:W-:-:S04]  /*04d0*/  @P3 IMAD.WIDE.U32 R16, R4, R17, R6 ;  /* 0x0000001104103225 */ /* 0x001fc800078e0006 */
[----:B------:R-:W-:Y:S01]  /*04e0*/  @P3 IMAD.IADD R17, R17, 0x1, R11 ;  /* 0x0000000111113824 */ /* 0x000fe200078e020b */
[----:B-1----:R-:W-:Y:S01]  /*04f0*/  @!UP0 ULEA UR6, UR7, UR6, 0x18 ;  /* 0x0000000607068291 */ /* 0x002fe2000f8ec03f */
[----:B------:R-:W-:Y:S01]  /*0500*/  VOTEU.ALL UP0, P0 ;  /* 0x00000000003f7886 */ /* 0x000fe20000000000 */
[----:B------:R-:W-:-:S04]  /*0510*/  ISETP.NE.AND P0, PT, R0, 0x3, PT ;  /* 0x000000030000780c */ /* 0x000fc80003f05270 */
[----:B------:R-:W-:Y:S01]  /*0520*/  ISETP.EQ.OR P0, PT, R0, RZ, !P0 ;  /* 0x000000ff0000720c */ /* 0x000fe20004702670 */
[----:B--2---:R-:W-:-:S03]  /*0530*/  @!P3 IMAD.WIDE.U32 R6, R9, R3, R4 ;  /* 0x000000030906b225 */ /* 0x004fc600078e0004 */
[C---:B------:R-:W-:Y:S01]  /*0540*/  ISETP.EQ.AND P0, PT, R8.reuse, RZ, P0 ;  /* 0x000000ff0800720c */ /* 0x040fe20000702270 */
[----:B------:R-:W-:Y:S01]  /*0550*/  VIADD R8, R8, 0xffffffff ;  /* 0xffffffff08087836 */ /* 0x000fe20000000000 */
[----:B------:R-:W0:Y:S02]  /*0560*/  FENCE.VIEW.ASYNC.S ;  /* 0x00000000000073c6 */ /* 0x000e240000000000 */
[----:B0-----:R0:W3:Y:S01]  /*0570*/  @!UP0 SYNCS.EXCH.64 URZ, [UR6+0x70], UR4 ;  /* 0x00007004063f85b2 */ /* 0x0010e20008000100 */
[----:B------:R-:W-:Y:S01]  /*0580*/  @!P3 IMAD.MOV.U32 R16, RZ, RZ, R6 ;  /* 0x000000ffff10b224 */ /* 0x000fe200078e0006 */
[----:B------:R-:W-:Y:S01]  /*0590*/  SEL R19, RZ, 0x1, !P0 ;  /* 0x00000001ff137807 */ /* 0x000fe20004000000 */
[----:B------:R-:W-:Y:S01]  /*05a0*/  @!P3 IMAD.MOV.U32 R17, RZ, RZ, R7 ;  /* 0x000000ffff11b224 */ /* 0x000fe200078e0007 */
[----:B------:R-:W-:-:S04]  /*05b0*/  ISETP.GE.U32.AND P1, PT, R8, 0x2, PT ;  /* 0x000000020800780c */ /* 0x000fc80003f26070 */
[----:B------:R-:W-:Y:S01]  /*05c0*/  SEL R19, R19, 0x2, P1 ;  /* 0x0000000213137807 */ /* 0x000fe20000800000 */
[----:B------:R0:W3:Y:S01]  /*05d0*/  @!UP1 SYNCS.EXCH.64 URZ, [UR6+0x78], UR4 ;  /* 0x00007804063f95b2 */ /* 0x0000e20008000100 */
[----:B------:R-:W-:Y:S01]  /*05e0*/  NOP ;  /* 0x0000000000007918 */ /* 0x000fe20000000000 */
[----:B---34-:R-:W-:Y:S06]  /*05f0*/  BAR.SYNC.DEFER_BLOCKING 0x0 ;  /* 0x0000000000007b1d */ /* 0x018fec0000010000 */
[----:B------:R-:W-:Y:S05]  /*0600*/  @!P2 BRA `(.L_x_3) ;  /* 0x0000003c0044a947 */ /* 0x000fea0003800000 */
[----:B------:R-:W-:-:S13]  /*0610*/  ISETP.GT.U32.AND P0, PT, R8, 0x1, PT ;  /* 0x000000010800780c */ /* 0x000fda0003f04070 */
[----:B0-----:R-:W-:Y:S05]  /*0620*/  @P0 EXIT ;  /* 0x000000000000094d */ /* 0x001fea0003800000 */
[----:B------:R-:W-:Y:S01]  /*0630*/  ULDC.64 UR4, c[0x0][0x650] ;  /* 0x0001940000047ab9 */ /* 0x000fe20000000a00 */
[----:B------:R-:W-:Y:S01]  /*0640*/  PRMT R0, RZ, 0x7610, R0 ;  /* 0x00007610ff007816 */ /* 0x000fe20000000000 */
[----:B------:R-:W-:Y:S01]  /*0650*/  IMAD.MOV.U32 R60, RZ, RZ, -0x1 ;  /* 0xffffffffff3c7424 */ /* 0x000fe200078e00ff */
[----:B------:R-:W-:Y:S01]  /*0660*/  ISETP.GE.U32.AND P0, PT, R16, UR4, PT ;  /* 0x0000000410007c0c */ /* 0x000fe2000bf06070 */
[----:B------:R-:W-:Y:S02]  /*0670*/  IMAD.MOV.U32 R57, RZ, RZ, -0x1 ;  /* 0xffffffffff397424 */ /* 0x000fe400078e00ff */
[----:B------:R-:W-:Y:S01]  /*0680*/  IMAD.MOV.U32 R59, RZ, RZ, -0x1 ;  /* 0xffffffffff3b7424 */ /* 0x000fe200078e00ff */
[----:B------:R-:W-:-:S13]  /*0690*/  ISETP.GE.U32.AND.EX P0, PT, R17, UR5, PT, P0 ;  /* 0x0000000511007c0c */ /* 0x000fda000bf06100 */
[----:B------:R-:W-:Y:S05]  /*06a0*/  @P0 BRA `(.L_x_4) ;  /* 0x0000000400540947 */ /* 0x000fea0003800000 */
[----:B------:R-:W0:Y:S01]  /*06b0*/  LDC.64 R14, c[0x0][0x628] ;  /* 0x00018a00ff0e7b82 */ /* 0x000e220000000a00 */
[----:B------:R-:W-:Y:S02]  /*06c0*/  IMAD.MOV.U32 R6, RZ, RZ, R16 ;  /* 0x000000ffff067224 */ /* 0x000fe400078e0010 */
[----:B------:R-:W-:-:S05]  /*06d0*/  IMAD.MOV.U32 R7, RZ, RZ, R17 ;  /* 0x000000ffff077224 */ /* 0x000fca00078e0011 */
[----:B------:R-:W1:Y:S08]  /*06e0*/  LDC R0, c[0x0][0x630] ;  /* 0x00018c00ff007b82 */ /* 0x000e700000000800 */
[----:B------:R-:W2:Y:S01]  /*06f0*/  LDC.64 R20, c[0x0][0x620] ;  /* 0x00018800ff147b82 */ /* 0x000ea20000000a00 */
[----:B0-----:R-:W-:-:S04]  /*0700*/  ISETP.NE.U32.AND P0, PT, R14, RZ, PT ;  /* 0x000000ff0e00720c */ /* 0x001fc80003f05070 */
[----:B------:R-:W-:-:S13]  /*0710*/  ISETP.NE.AND.EX P0, PT, R15, RZ, PT, P0 ;  /* 0x000000ff0f00720c */ /* 0x000fda0003f05300 */
[----:B-12---:R-:W-:Y:S05]  /*0720*/  @!P0 BRA `(.L_x_5) ;  /* 0x0000000000288947 */ /* 0x006fea0003800000 */
[----:B------:R-:W0:Y:S02]  /*0730*/  LDC R11, c[0x0][0x634] ;  /* 0x00018d00ff0b7b82 */ /* 0x000e240000000800 */
[----:B0-----:R-:W-:-:S05]  /*0740*/  IADD3 R11, P0, R16, R11, RZ ;  /* 0x0000000b100b7210 */ /* 0x001fca0007f1e0ff */
[----:B------:R-:W-:-:S04]  /*0750*/  IMAD.X R13, RZ, RZ, R17, P0 ;  /* 0x000000ffff0d7224 */ /* 0x000fc800000e0611 */
[----:B------:R-:W-:-:S04]  /*0760*/  IMAD.WIDE.U32 R6, R13, R14, RZ ;  /* 0x0000000e0d067225 */ /* 0x000fc800078e00ff */
[----:B------:R-:W-:-:S04]  /*0770*/  IMAD.WIDE.U32 R8, P0, R11, R15, R6 ;  /* 0x0000000f0b087225 */ /* 0x000fc80007800006 */
[----:B------:R-:W-:-:S04]  /*0780*/  IMAD.WIDE.U32 R6, R11, R14, RZ ;  /* 0x0000000e0b067225 */ /* 0x000fc800078e00ff */
[----:B------:R-:W-:Y:S01]  /*0790*/  IMAD.X R11, RZ, RZ, RZ, P0 ;  /* 0x000000ffff0b7224 */ /* 0x000fe200000e06ff */
[----:B------:R-:W-:Y:S01]  /*07a0*/  IADD3 RZ, P0, R7, R8, RZ ;  /* 0x0000000807ff7210 */ /* 0x000fe20007f1e0ff */
[----:B------:R-:W-:-:S04]  /*07b0*/  IMAD.MOV.U32 R10, RZ, RZ, R9 ;  /* 0x000000ffff0a7224 */ /* 0x000fc800078e0009 */
[----:B------:R-:W-:-:S08]  /*07c0*/  IMAD.WIDE.U32.X R6, R13, R15, R10, P0 ;  /* 0x0000000f0d067225 */ /* 0x000fd000000e040a */
.L_x_5:
[-CC-:B------:R-:W-:Y:S01]  /*07d0*/  SHF.R.U64 R59, R6, R0.reuse, R7.reuse ;  /* 0x00000000063b7219 */ /* 0x180fe20000001207 */
[----:B------:R-:W0:Y:S01]  /*07e0*/  LDC R10, c[0x0][0x618] ;  /* 0x00018600ff0a7b82 */ /* 0x000e220000000800 */
[----:B------:R-:W-:Y:S01]  /*07f0*/  SHF.R.U32.HI R5, RZ, R0, R7 ;  /* 0x00000000ff057219 */ /* 0x000fe20000011607 */
[----:B------:R-:W-:Y:S01]  /*0800*/  ULDC UR4, c[0x0][0x150] ;  /* 0x0000540000047ab9 */ /* 0x000fe20000000800 */
[----:B------:R-:W-:Y:S02]  /*0810*/  IADD3 R9, P0, RZ, -R59, RZ ;  /* 0x8000003bff097210 */ /* 0x000fe40007f1e0ff */
[----:B------:R-:W-:-:S03]  /*0820*/  I2FP.F32.U32 R0, R4 ;  /* 0x0000000400007245 */ /* 0x000fc60000201000 */
[----:B------:R-:W1:Y:S01]  /*0830*/  LDC.64 R26, c[0x0][0x640] ;  /* 0x00019000ff1a7b82 */ /* 0x000e620000000a00 */
[----:B------:R-:W-:Y:S02]  /*0840*/  IMAD.X R11, RZ, RZ, ~R5, P0 ;  /* 0x000000ffff0b7224 */ /* 0x000fe400000e0e05 */
[----:B------:R-:W-:Y:S01]  /*0850*/  FMUL R0, R0, UR4 ;  /* 0x0000000400007c20 */ /* 0x000fe20008400000 */
[----:B------:R-:W-:Y:S01]  /*0860*/  IMAD.WIDE.U32 R6, R9, R20, R16 ;  /* 0x0000001409067225 */ /* 0x000fe200078e0010 */
[----:B------:R-:W-:-:S03]  /*0870*/  ULDC UR4, c[0x0][0x154] ;  /* 0x0000550000047ab9 */ /* 0x000fc60000000800 */
[----:B------:R-:W-:Y:S01]  /*0880*/  IMAD R8, R11, R20, RZ ;  /* 0x000000140b087224 */ /* 0x000fe200078e02ff */
[----:B------:R-:W2:Y:S01]  /*0890*/  LDC R5, c[0x0][0x144] ;  /* 0x00005100ff057b82 */ /* 0x000ea20000000800 */
[----:B------:R-:W3:Y:S02]  /*08a0*/  F2I.U32.TRUNC.NTZ R0, R0 ;  /* 0x0000000000007305 */ /* 0x000ee4000020f000 */
[----:B------:R-:W-:-:S04]  /*08b0*/  IMAD R9, R9, R21, R8 ;  /* 0x0000001509097224 */ /* 0x000fc800078e0208 */
[----:B------:R-:W-:Y:S01]  /*08c0*/  IMAD.IADD R7, R7, 0x1, R9 ;  /* 0x0000000107077824 */ /* 0x000fe200078e0209 */
[----:B------:R-:W4:Y:S01]  /*08d0*/  LDC R12, c[0x0][0x608] ;  /* 0x00018200ff0c7b82 */ /* 0x000f220000000800 */
[----:B------:R-:W-:-:S03]  /*08e0*/  IMAD.MOV.U32 R9, RZ, RZ, -0x1 ;  /* 0xffffffffff097424 */ /* 0x000fc600078e00ff */
[-CC-:B0-----:R-:W-:Y:S02]  /*08f0*/  SHF.R.U64 R20, R6, R10.reuse, R7.reuse ;  /* 0x0000000a06147219 */ /* 0x181fe40000001207 */
[----:B------:R-:W-:Y:S02]  /*0900*/  I2FP.F32.U32 R6, R3 ;  /* 0x0000000300067245 */ /* 0x000fe40000201000 */
[----:B------:R-:W0:Y:S01]  /*0910*/  LDC R24, c[0x0][0x658] ;  /* 0x00019600ff187b82 */ /* 0x000e220000000800 */
[----:B-1----:R-:W-:Y:S01]  /*0920*/  ISETP.NE.U32.AND P0, PT, R26, RZ, PT ;  /* 0x000000ff1a00720c */ /* 0x002fe20003f05070 */
[----:B---3--:R-:W-:Y:S01]  /*0930*/  IMAD.MOV R8, RZ, RZ, -R0 ;  /* 0x000000ffff087224 */ /* 0x008fe200078e0a00 */
[----:B------:R-:W-:Y:S01]  /*0940*/  SHF.R.U32.HI R7, RZ, R10, R7 ;  /* 0x0000000aff077219 */ /* 0x000fe20000011607 */
[----:B------:R-:W-:Y:S01]  /*0950*/  FMUL R6, R6, UR4 ;  /* 0x0000000406067c20 */ /* 0x000fe20008400000 */
[----:B------:R-:W-:-:S03]  /*0960*/  ISETP.NE.AND.EX P0, PT, R27, RZ, PT, P0 ;  /* 0x000000ff1b00720c */ /* 0x000fc60003f05300 */
[----:B------:R-:W1:Y:S01]  /*0970*/  LDC R14, c[0x0][0x148] ;  /* 0x00005200ff0e7b82 */ /* 0x000e620000000800 */
[----:B--2---:R-:W-:-:S07]  /*0980*/  IMAD R0, R5, R8, R4 ;  /* 0x0000000805007224 */ /* 0x004fce00078e0204 */
[----:B------:R-:W2:Y:S01]  /*0990*/  LDC R22, c[0x0][0x600] ;  /* 0x00018000ff167b82 */ /* 0x000ea20000000800 */
[-CC-:B----4-:R-:W-:Y:S02]  /*09a0*/  SHF.R.U64 R28, R20, R12.reuse, R7.reuse ;  /* 0x0000000c141c7219 */ /* 0x190fe40000001207 */
[----:B------:R-:W-:Y:S01]  /*09b0*/  SHF.R.U32.HI R5, RZ, R12, R7 ;  /* 0x0000000cff057219 */ /* 0x000fe20000011607 */
[----:B------:R-:W-:Y:S01]  /*09c0*/  IMAD.MOV.U32 R7, RZ, RZ, 0x1 ;  /* 0x00000001ff077424 */ /* 0x000fe200078e00ff */
[----:B------:R3:W4:Y:S03]  /*09d0*/  F2I.U32.TRUNC.NTZ R12, R6 ;  /* 0x00000006000c7305 */ /* 0x000726000020f000 */
[----:B------:R-:W1:Y:S01]  /*09e0*/  LDC R15, c[0x0][0x648] ;  /* 0x00019200ff0f7b82 */ /* 0x000e620000000800 */
[-C--:B0-----:R-:W-:Y:S02]  /*09f0*/  SHF.L.U32 R4, R9, R24.reuse, RZ ;  /* 0x0000001809047219 */ /* 0x081fe400000006ff */
[----:B------:R-:W-:-:S02]  /*0a00*/  SHF.R.U64 R30, R28, R24, R5 ;  /* 0x000000181c1e7219 */ /* 0x000fc40000001205 */
[----:B------:R-:W-:Y:S02]  /*0a10*/  LOP3.LUT R11, RZ, R4, RZ, 0x33, !PT ;  /* 0x00000004ff0b7212 */ /* 0x000fe400078e33ff */
[-C--:B------:R-:W-:Y:S01]  /*0a20*/  SHF.R.U32.HI R5, RZ, R24.reuse, R5 ;  /* 0x00000018ff057219 */ /* 0x080fe20000011605 */
[----:B------:R-:W0:Y:S01]  /*0a30*/  LDC R21, c[0x0][0x638] ;  /* 0x00018e00ff157b82 */ /* 0x000e220000000800 */
[----:B------:R-:W-:Y:S01]  /*0a40*/  SHF.L.U32 R10, R7, R24, RZ ;  /* 0x00000018070a7219 */ /* 0x000fe200000006ff */
[----:B------:R-:W-:-:S06]  /*0a50*/  IMAD.MOV.U32 R4, RZ, RZ, R30 ;  /* 0x000000ffff047224 */ /* 0x000fcc00078e001e */
[----:B------:R-:W0:Y:S01]  /*0a60*/  LDC R60, c[0x0][0x610] ;  /* 0x00018400ff3c7b82 */ /* 0x000e220000000800 */
[----:B---34-:R-:W-:Y:S05]  /*0a70*/  @!P0 BRA `(.L_x_6) ;  /* 0x0000000000288947 */ /* 0x018fea0003800000 */
[----:B------:R-:W3:Y:S02]  /*0a80*/  LDC R9, c[0x0][0x64c] ;  /* 0x00019300ff097b82 */ /* 0x000ee40000000800 */
[----:B---3--:R-:W-:-:S05]  /*0a90*/  IADD3 R9, P0, R30, R9, RZ ;  /* 0x000000091e097210 */ /* 0x008fca0007f1e0ff */
        /* <DEDUP_REMOVED lines=8> */
.L_x_6:
[----:B-1----:R-:W-:Y:S01]  /*0b20*/  SHF.R.U64 R4, R4, R15, R5 ;  /* 0x0000000f04047219 */ /* 0x002fe20000001205 */
[----:B--2---:R-:W-:Y:S01]  /*0b30*/  VIADD R5, R22, 0xffffffff ;  /* 0xffffffff16057836 */ /* 0x004fe20000000000 */
[----:B------:R-:W-:Y:S01]  /*0b40*/  LOP3.LUT R11, R28, R11, RZ, 0xc0, !PT ;  /* 0x0000000b1c0b7212 */ /* 0x000fe200078ec0ff */
[----:B------:R-:W-:Y:S02]  /*0b50*/  IMAD.MOV R12, RZ, RZ, -R12 ;  /* 0x000000ffff0c7224 */ /* 0x000fe400078e0a0c */
[----:B------:R-:W-:Y:S01]  /*0b60*/  IMAD.MOV R6, RZ, RZ, -R4 ;  /* 0x000000ffff067224 */ /* 0x000fe200078e0a04 */
[----:B------:R-:W-:Y:S01]  /*0b70*/  LOP3.LUT R5, R20, R5, RZ, 0xc0, !PT ;  /* 0x0000000514057212 */ /* 0x000fe200078ec0ff */
[----:B------:R-:W-:Y:S02]  /*0b80*/  @P3 IMAD R0, R14, R12, R3 ;  /* 0x0000000c0e003224 */ /* 0x000fe400078e0203 */
[----:B------:R-:W-:Y:S02]  /*0b90*/  IMAD R11, R10, R4, R11 ;  /* 0x000000040a0b7224 */ /* 0x000fe400078e020b */
[----:B0-----:R-:W-:-:S02]  /*0ba0*/  IMAD R3, R6, R21, R30 ;  /* 0x0000001506037224 */ /* 0x001fc400078e021e */
[----:B------:R-:W-:Y:S02]  /*0bb0*/  IMAD R60, R11, R60, R0 ;  /* 0x0000003c0b3c7224 */ /* 0x000fe400078e0200 */
[----:B------:R-:W-:Y:S02]  /*0bc0*/  IMAD R3, R3, R22, R5 ;  /* 0x0000001603037224 */ /* 0x000fe400078e0205 */
[----:B------:R-:W-:-:S03]  /*0bd0*/  IMAD.MOV.U32 R0, RZ, RZ, 0x1 ;  /* 0x00000001ff007424 */ /* 0x000fc600078e00ff */
[----:B------:R-:W-:Y:S02]  /*0be0*/  SEL R57, R3, R60, !P3 ;  /* 0x0000003c03397207 */ /* 0x000fe40005800000 */
[----:B------:R-:W-:-:S07]  /*0bf0*/  SEL R60, R60, R3, !P3 ;  /* 0x000000033c3c7207 */ /* 0x000fce0005800000 */
.L_x_4:
[----:B------:R-:W-:-:S08]  /*0c00*/  NOP ;  /* 0x0000000000007918 */ /* 0x000fd00000000000 */
[----:B------:R-:W0:Y:S02]  /*0c10*/  USETMAXREG.TRY_ALLOC.CTAPOOL UP0, 0xe8 ;  /* 0x000000e8000079c8 */ /* 0x000e240008000600 */
[----:B0-----:R-:W-:-:S13]  /*0c20*/  PLOP3.LUT P0, PT, PT, PT, UP0, 0x80, 0x0 ;  /* 0x000000000000781c */ /* 0x001fda0003f0f008 */
[----:B------:R-:W-:Y:S05]  /*0c30*/  @!P0 BRA `(.L_x_4) ;  /* 0xfffffffc00f08947 */ /* 0x000fea000383ffff */
[----:B------:R-:W-:Y:S01]  /*0c40*/  ULDC.64 UR4, c[0x0][0x598] ;  /* 0x0001660000047ab9 */ /* 0x000fe20000000a00 */
[----:B------:R-:W-:Y:S01]  /*0c50*/  ULDC.64 UR36, c[0x0][0x208] ;  /* 0x0000820000247ab9 */ /* 0x000fe20000000a00 */
[----:B------:R-:W-:-:S04]  /*0c60*/  ISETP.NE.U32.AND P0, PT, RZ, UR4, PT ;  /* 0x00000004ff007c0c */ /* 0x000fc8000bf05070 */
[----:B------:R-:W-:-:S13]  /*0c70*/  ISETP.NE.AND.EX P0, PT, RZ, UR5, PT, P0 ;  /* 0x00000005ff007c0c */ /* 0x000fda000bf05300 */
[----:B------:R-:W-:Y:S05]  /*0c80*/  @!P0 BRA `(.L_x_7) ;  /* 0x00000000001c8947 */ /* 0x000fea0003800000 */
[----:B------:R-:W0:Y:S02]  /*0c90*/  LDC.64 R4, c[0x0][0x598] ;  /* 0x00016600ff047b82 */ /* 0x000e240000000a00 */
[----:B0-----:R-:W2:Y:S02]  /*0ca0*/  LDG.E.64 R4, desc[UR36][R4.64] ;  /* 0x0000002404047981 */ /* 0x001ea4000c1e1b00 */
[----:B--2---:R-:W-:-:S04]  /*0cb0*/  ISETP.NE.U32.AND P0, PT, R4, RZ, PT ;  /* 0x000000ff0400720c */ /* 0x004fc80003f05070 */
[----:B------:R-:W-:-:S13]  /*0cc0*/  ISETP.NE.AND.EX P0, PT, R5, RZ, PT, P0 ;  /* 0x000000ff0500720c */ /* 0x000fda0003f05300 */
[----:B------:R-:W-:Y:S05]  /*0cd0*/  @!P0 BRA `(.L_x_7) ;  /* 0x0000000000088947 */ /* 0x000fea0003800000 */
[----:B------:R0:W5:Y:S01]  /*0ce0*/  LD.E R22, desc[UR36][R4.64] ;  /* 0x0000002404167980 */ /* 0x000162000c101900 */
[----:B------:R-:W-:Y:S05]  /*0cf0*/  BRA `(.L_x_8) ;  /* 0x0000000000247947 */ /* 0x000fea0003800000 */
.L_x_7:
[----:B------:R-:W-:Y:S02]  /*0d00*/  ULDC.64 UR4, c[0x0][0x588] ;  /* 0x0001620000047ab9 */ /* 0x000fe40000000a00 */
[----:B------:R-:W-:-:S04]  /*0d10*/  ISETP.NE.U32.AND P0, PT, RZ, UR4, PT ;  /* 0x00000004ff007c0c */ /* 0x000fc8000bf05070 */
[----:B------:R-:W-:-:S13]  /*0d20*/  ISETP.NE.AND.EX P0, PT, RZ, UR5, PT, P0 ;  /* 0x00000005ff007c0c */ /* 0x000fda000bf05300 */
[----:B------:R-:W-:Y:S05]  /*0d30*/  @!P0 BRA `(.L_x_9) ;  /* 0x00000000000c8947 */ /* 0x000fea0003800000 */
[----:B------:R-:W0:Y:S02]  /*0d40*/  LDC.64 R22, c[0x0][0x588] ;  /* 0x00016200ff167b82 */ /* 0x000e240000000a00 */
[----:B0-----:R1:W5:Y:S01]  /*0d50*/  LDG.E R22, desc[UR36][R22.64] ;  /* 0x0000002416167981 */ /* 0x001362000c1e1900 */
[----:B------:R-:W-:Y:S05]  /*0d60*/  BRA `(.L_x_8) ;  /* 0x0000000000087947 */ /* 0x000fea0003800000 */
.L_x_9:
[----:B------:R-:W-:Y:S02]  /*0d70*/  ULDC UR4, c[0x0][0x580] ;  /* 0x0001600000047ab9 */ /* 0x000fe40000000800 */
[----:B------:R-:W-:-:S07]  /*0d80*/  IMAD.U32 R22, RZ, RZ, UR4 ;  /* 0x00000004ff167e24 */ /* 0x000fce000f8e00ff */
.L_x_8:
[----:B------:R-:W-:Y:S02]  /*0d90*/  ULDC.64 UR4, c[0x0][0x5a0] ;  /* 0x0001680000047ab9 */ /* 0x000fe40000000a00 */
[----:B------:R-:W-:-:S04]  /*0da0*/  ISETP.NE.U32.AND P0, PT, RZ, UR4, PT ;  /* 0x00000004ff007c0c */ /* 0x000fc8000bf05070 */
[----:B------:R-:W-:-:S13]  /*0db0*/  ISETP.NE.AND.EX P0, PT, RZ, UR5, PT, P0 ;  /* 0x00000005ff007c0c */ /* 0x000fda000bf05300 */
[----:B------:R-:W-:Y:S05]  /*0dc0*/  @!P0 BRA `(.L_x_10) ;  /* 0x00000000001c8947 */ /* 0x000fea0003800000 */
[----:B0-----:R-:W0:Y:S02]  /*0dd0*/  LDC.64 R4, c[0x0][0x5a0] ;  /* 0x00016800ff047b82 */ /* 0x001e240000000a00 */
[----:B0-----:R-:W2:Y:S02]  /*0de0*/  LDG.E.64 R4, desc[UR36][R4.64] ;  /* 0x0000002404047981 */ /* 0x001ea4000c1e1b00 */
[----:B--2---:R-:W-:-:S04]  /*0df0*/  ISETP.NE.U32.AND P0, PT, R4, RZ, PT ;  /* 0x000000ff0400720c */ /* 0x004fc80003f05070 */
[----:B------:R-:W-:-:S13]  /*0e00*/  ISETP.NE.AND.EX P0, PT, R5, RZ, PT, P0 ;  /* 0x000000ff0500720c */ /* 0x000fda0003f05300 */
[----:B------:R-:W-:Y:S05]  /*0e10*/  @!P0 BRA `(.L_x_10) ;  /* 0x0000000000088947 */ /* 0x000fea0003800000 */
[----:B-1----:R0:W5:Y:S01]  /*0e20*/  LD.E R23, desc[UR36][R4.64] ;  /* 0x0000002404177980 */ /* 0x002162000c101900 */
[----:B------:R-:W-:Y:S05]  /*0e30*/  BRA `(.L_x_11) ;  /* 0x0000000000247947 */ /* 0x000fea0003800000 */
.L_x_10:
[----:B------:R-:W-:Y:S02]  /*0e40*/  ULDC.64 UR4, c[0x0][0x590] ;  /* 0x0001640000047ab9 */ /* 0x000fe40000000a00 */
[----:B------:R-:W-:-:S04]  /*0e50*/  ISETP.NE.U32.AND P0, PT, RZ, UR4, PT ;  /* 0x00000004ff007c0c */ /* 0x000fc8000bf05070 */
[----:B------:R-:W-:-:S13]  /*0e60*/  ISETP.NE.AND.EX P0, PT, RZ, UR5, PT, P0 ;  /* 0x00000005ff007c0c */ /* 0x000fda000bf05300 */
[----:B------:R-:W-:Y:S05]  /*0e70*/  @!P0 BRA `(.L_x_12) ;  /* 0x00000000000c8947 */ /* 0x000fea0003800000 */
[----:B0-----:R-:W1:Y:S02]  /*0e80*/  LDC.64 R4, c[0x0][0x590] ;  /* 0x00016400ff047b82 */ /* 0x001e640000000a00 */
[----:B-1----:R1:W5:Y:S01]  /*0e90*/  LDG.E R23, desc[UR36][R4.64] ;  /* 0x0000002404177981 */ /* 0x002362000c1e1900 */
[----:B------:R-:W-:Y:S05]  /*0ea0*/  BRA `(.L_x_11) ;  /* 0x0000000000087947 */ /* 0x000fea0003800000 */
.L_x_12:
[----:B------:R-:W-:Y:S02]  /*0eb0*/  ULDC UR4, c[0x0][0x584] ;  /* 0x0001610000047ab9 */ /* 0x000fe40000000800 */
[----:B-1----:R-:W-:-:S07]  /*0ec0*/  IMAD.U32 R23, RZ, RZ, UR4 ;  /* 0x00000004ff177e24 */ /* 0x002fce000f8e00ff */
.L_x_11:
[----:B------:R-:W-:-:S13]  /*0ed0*/  LOP3.LUT P0, RZ, R0, 0xff, RZ, 0xc0, !PT ;  /* 0x000000ff00ff7812 */ /* 0x000fda000780c0ff */
[----:B------:R-:W-:Y:S05]  /*0ee0*/  @!P0 EXIT ;  /* 0x000000000000894d */ /* 0x000fea0003800000 */
[----:B------:R-:W-:Y:S01]  /*0ef0*/  ULDC UR4, c[0x0][0x28c] ;  /* 0x0000a30000047ab9 */ /* 0x000fe20000000800 */
[----:B------:R-:W-:Y:S01]  /*0f00*/  UMOV UR38, URZ ;  /* 0x0000003f00267c82 */ /* 0x000fe20008000000 */
[----:B------:R-:W-:Y:S01]  /*0f10*/  UIADD3 UR4, UR4, 0x7f, URZ ;  /* 0x0000007f04047890 */ /* 0x000fe2000fffe03f */
[----:B------:R-:W-:-:S03]  /*0f20*/  UMOV UR39, URZ ;  /* 0x0000003f00277c82 */ /* 0x000fc60008000000 */
[----:B------:R-:W-:-:S04]  /*0f30*/  USHF.R.S32.HI UR5, URZ, 0x1f, UR4 ;  /* 0x0000001f3f057899 */ /* 0x000fc80008011404 */
[----:B------:R-:W-:-:S04]  /*0f40*/  ULEA.HI UR5, UR5, UR4, URZ, 0x7 ;  /* 0x0000000405057291 */ /* 0x000fc8000f8f383f */
[----:B------:R-:W-:-:S12]  /*0f50*/  USHF.R.S32.HI UR40, URZ, 0x7, UR5 ;  /* 0x000000073f287899 */ /* 0x000fd80008011405 */
.L_x_98:
[----:B------:R-:W-:Y:S01]  /*0f60*/  LOP3.LUT R0, R18, 0x80, RZ, 0xc0, !PT ;  /* 0x0000008012007812 */ /* 0x000fe200078ec0ff */
[----:B--2---:R-:W2:Y:S01]  /*0f70*/  S2UR UR7, SR_CgaCtaId ;  /* 0x00000000000779c3 */ /* 0x004ea20000008800 */
[----:B------:R-:W-:Y:S02]  /*0f80*/  UMOV UR6, 0x400 ;  /* 0x0000040000067882 */ /* 0x000fe40000000000 */
[----:B------:R-:W-:-:S06]  /*0f90*/  SHF.R.U32.HI R0, RZ, 0x7, R0 ;  /* 0x00000007ff007819 */ /* 0x000fcc0000011600 */
[----:B------:R-:W3:Y:S01]  /*0fa0*/  SHFL.IDX PT, R0, R0, RZ, 0x1f ;  /* 0x00001fff00007589 */ /* 0x000ee200000e0000 */
[----:B--2---:R-:W-:Y:S01]  /*0fb0*/  ULEA UR6, UR7, UR6, 0x18 ;  /* 0x0000000607067291 */ /* 0x004fe2000f8ec03f */
[----:B---3--:R-:W-:-:S13]  /*0fc0*/  R2UR UR4, R0 ;  /* 0x00000000000472ca */ /* 0x008fda00000e0000 */
[----:B------:R-:W-:-:S04]  /*0fd0*/  ULEA.HI UR5, UR4, UR4, URZ, 0x1 ;  /* 0x0000000404057291 */ /* 0x000fc8000f8f083f */
[----:B------:R-:W-:-:S04]  /*0fe0*/  ULOP3.LUT UR5, UR5, 0x7fffe, URZ, 0xc0, !UPT ;  /* 0x0007fffe05057892 */ /* 0x000fc8000f8ec03f */
[----:B------:R-:W-:-:S03]  /*0ff0*/  UIADD3 UR5, UR4, -UR5, URZ ;  /* 0x8000000504057290 */ /* 0x000fc6000fffe03f */
[----:B------:R-:W-:Y:S01]  /*1000*/  ULDC UR4, c[0x0][0x28c] ;  /* 0x0000a30000047ab9 */ /* 0x000fe20000000800 */
[----:B------:R-:W-:Y:S01]  /*1010*/  ULEA UR5, UR5, UR6, 0xd ;  /* 0x0000000605057291 */ /* 0x000fe2000f8e683f */
[----:B------:R-:W-:-:S03]  /*1020*/  ISETP.LT.AND P0, PT, RZ, UR4, PT ;  /* 0x00000004ff007c0c */ /* 0x000fc6000bf01270 */
[----:B------:R-:W-:-:S04]  /*1030*/  UIADD3 UR5, UR5, 0x180, URZ ;  /* 0x0000018005057890 */ /* 0x000fc8000fffe03f */
[----:B------:R-:W-:-:S04]  /*1040*/  USHF.R.U32.HI UR5, URZ, 0x4, UR5 ;  /* 0x000000043f057899 */ /* 0x000fc80008011605 */
[----:B------:R-:W-:-:S04]  /*1050*/  ULOP3.LUT UR5, UR5, 0x3fff, URZ, 0xc0, !UPT ;  /* 0x00003fff05057892 */ /* 0x000fc8000f8ec03f */
[----:B------:R-:W-:Y:S01]  /*1060*/  ULOP3.LUT UR41, UR5, 0x10000, URZ, 0xfc, !UPT ;  /* 0x0001000005297892 */ /* 0x000fe2000f8efc3f */
[----:B0---4-:R-:W-:Y:S11]  /*1070*/  @P0 BRA `(.L_x_13) ;  /* 0x0000000000400947 */ /* 0x011ff60003800000 */
[----:B------:R-:W-:Y:S01]  /*1080*/  MOV R0, 0x0 ;  /* 0x0000000000007802 */ /* 0x000fe20000000f00 */
[----:B------:R-:W-:Y:S01]  /*1090*/  ULDC.64 UR4, c[0x4][0x68] ;  /* 0x01001a0000047ab9 */ /* 0x000fe20000000a00 */
[----:B------:R-:W-:Y:S01]  /*10a0*/  ULDC.64 UR6, c[0x4][0x8] ;  /* 0x0100020000067ab9 */ /* 0x000fe20000000a00 */
[----:B01----:R-:W-:Y:S01]  /*10b0*/  IMAD.U32 R4, RZ, RZ, UR4 ;  /* 0x00000004ff047e24 */ /* 0x003fe2000f8e00ff */
[----:B------:R0:W1:Y:S01]  /*10c0*/  LDC.64 R14, c[0x4][R0] ;  /* 0x01000000000e7b82 */ /* 0x0000620000000a00 */
[----:B------:R-:W-:Y:S01]  /*10d0*/  IMAD.U32 R5, RZ, RZ, UR5 ;  /* 0x00000005ff057e24 */ /* 0x000fe2000f8e00ff */
[----:B------:R-:W-:Y:S01]  /*10e0*/  ULDC.64 UR4, c[0x4][0x70] ;  /* 0x01001c0000047ab9 */ /* 0x000fe20000000a00 */
[----:B------:R-:W-:Y:S02]  /*10f0*/  IMAD.U32 R10, RZ, RZ, UR6 ;  /* 0x00000006ff0a7e24 */ /* 0x000fe4000f8e00ff */
[----:B------:R-:W-:Y:S02]  /*1100*/  IMAD.U32 R6, RZ, RZ, UR4 ;  /* 0x00000004ff067e24 */ /* 0x000fe4000f8e00ff */
[----:B------:R-:W-:-:S02]  /*1110*/  IMAD.U32 R7, RZ, RZ, UR5 ;  /* 0x00000005ff077e24 */ /* 0x000fc4000f8e00ff */
[----:B------:R-:W-:Y:S02]  /*1120*/  IMAD.U32 R11, RZ, RZ, UR7 ;  /* 0x00000007ff0b7e24 */ /* 0x000fe4000f8e00ff */
[----:B------:R-:W-:Y:S02]  /*1130*/  IMAD.MOV.U32 R8, RZ, RZ, 0x1e1 ;  /* 0x000001e1ff087424 */ /* 0x000fe400078e00ff */
[----:B------:R-:W-:Y:S02]  /*1140*/  IMAD.MOV.U32 R12, RZ, RZ, 0x1 ;  /* 0x00000001ff0c7424 */ /* 0x000fe400078e00ff */
[----:B0-----:R-:W-:-:S07]  /*1150*/  IMAD.MOV.U32 R13, RZ, RZ, RZ ;  /* 0x000000ffff0d7224 */ /* 0x001fce00078e00ff */
[----:B------:R-:W-:-:S07]  /*1160*/  LEPC R20, `(.L_x_13) ;  /* 0x000000001014794e */ /* 0x000fce0000000000 */
[----:B-1---5:R-:W-:Y:S05]  /*1170*/  CALL.ABS.NOINC R14 ;  /* 0x000000000e007343 */ /* 0x022fea0003c00000 */
.L_x_13:
[----:B------:R-:W-:-:S04]  /*1180*/  LOP3.LUT R0, R19, 0x1, RZ, 0xfc, !PT ;  /* 0x0000000113007812 */ /* 0x000fc800078efcff */
[----:B------:R-:W-:-:S13]  /*1190*/  ISETP.NE.AND P0, PT, R0, 0x3, PT ;  /* 0x000000030000780c */ /* 0x000fda0003f05270 */
[----:B------:R-:W-:Y:S05]  /*11a0*/  @!P0 BRA `(.L_x_14) ;  /* 0x0000000000048947 */ /* 0x000fea0003800000 */
[----:B------:R-:W-:Y:S01]  /*11b0*/  BPT.TRAP 0x1 ;  /* 0x000000040000795c */ /* 0x000fe20000300000 */
.L_x_14:
[----:B------:R-:W2:Y:S01]  /*11c0*/  S2UR UR5, SR_CgaCtaId ;  /* 0x00000000000579c3 */ /* 0x000ea20000008800 */
[----:B------:R-:W-:Y:S01]  /*11d0*/  UMOV UR4, 0x400 ;  /* 0x0000040000047882 */ /* 0x000fe20000000000 */
[----:B------:R-:W-:Y:S02]  /*11e0*/  IMAD.U32 R0, RZ, RZ, UR38 ;  /* 0x00000026ff007e24 */ /* 0x000fe4000f8e00ff */
[----:B------:R-:W-:-:S03]  /*11f0*/  IMAD.U32 R3, RZ, RZ, UR39 ;  /* 0x00000027ff037e24 */ /* 0x000fc6000f8e00ff */
[----:B------:R-:W-:Y:S01]  /*1200*/  SHF.L.U32 R0, R0, 0x1f, RZ ;  /* 0x0000001f00007819 */ /* 0x000fe200000006ff */
[----:B--2---:R-:W-:-:S06]  /*1210*/  ULEA UR4, UR5, UR4, 0x18 ;  /* 0x0000000405047291 */ /* 0x004fcc000f8ec03f */
[----:B------:R-:W-:-:S04]  /*1220*/  IMAD.U32 R6, RZ, RZ, UR4 ;  /* 0x00000004ff067e24 */ /* 0x000fc8000f8e00ff */
[----:B------:R-:W-:-:S04]  /*1230*/  IMAD R3, R3, 0x8, R6 ;  /* 0x0000000803037824 */ /* 0x000fc800078e0206 */
[----:B------:R2:W3:Y:S01]  /*1240*/  SYNCS.PHASECHK.TRANS64.TRYWAIT P1, [R3+URZ], R0 ;  /* 0x00000000030075a7 */ /* 0x0004e2000802017f */
[----:B------:R-:W-:Y:S05]  /*1250*/  @!P0 BRA `(.L_x_15) ;  /* 0x0000000000048947 */ /* 0x000fea0003800000 */
[----:B------:R-:W-:Y:S01]  /*1260*/  BPT.TRAP 0x1 ;  /* 0x000000040000795c */ /* 0x000fe20000300000 */
.L_x_15:
[----:B---3--:R-:W-:Y:S05]  /*1270*/  @P1 BRA `(.L_x_16) ;  /* 0x0000000000081947 */ /* 0x008fea0003800000 */
[----:B------:R-:W3:Y:S02]  /*1280*/  SYNCS.PHASECHK.TRANS64.TRYWAIT P1, [R3+URZ], R0 ;  /* 0x00000000030075a7 */ /* 0x000ee4000802017f */
[----:B---3--:R-:W-:Y:S05]  /*1290*/  @!P1 BRA `(.L_x_17) ;  /* 0x0000004400f49947 */ /* 0x008fea0003800000 */
.L_x_16:
[----:B------:R-:W-:-:S04]  /*12a0*/  UISETP.LT.AND UP0, UPT, UR40, 0x1, UPT ;  /* 0x000000012800788c */ /* 0x000fc8000bf01270 */
[----:B------:R-:W-:-:S06]  /*12b0*/  USEL UR4, UR40, 0x1, UP0 ;  /* 0x0000000128047887 */ /* 0x000fcc0008000000 */
[----:B--23--:R-:W-:Y:S01]  /*12c0*/  IMAD.U32 R0, RZ, RZ, UR4 ;  /* 0x00000004ff007e24 */ /* 0x00cfe2000f8e00ff */
[----:B------:R-:W-:Y:S05]  /*12d0*/  WARPSYNC.ALL ;  /* 0x0000000000007948 */ /* 0x000fea0003800000 */
[----:B------:R-:W-:-:S04]  /*12e0*/  IADD3 R0, -R0, UR40, RZ ;  /* 0x0000002800007c10 */ /* 0x000fc8000fffe1ff */
[----:B------:R-:W-:Y:S02]  /*12f0*/  ISETP.GE.AND P1, PT, R0, 0x1, PT ;  /* 0x000000010000780c */ /* 0x000fe40003f26270 */
[----:B------:R-:W-:Y:S01]  /*1300*/  R2UR UR4, R6 ;  /* 0x00000000060472ca */ /* 0x000fe200000e0000 */
[----:B------:R-:W-:Y:S01]  /*1310*/  ULEA UR6, UR39, UR41, 0xb ;  /* 0x0000002927067291 */ /* 0x000fe2000f8e583f */
[----:B------:R-:W-:Y:S01]  /*1320*/  WARPGROUP.ARRIVE ;  /* 0x00000000000079c5 */ /* 0x000fe20000000000 */
[----:B------:R-:W-:Y:S01]  /*1330*/  UMOV UR9, 0x40000040 ;  /* 0x4000004000097882 */ /* 0x000fe20000000000 */
[----:B------:R-:W-:Y:S01]  /*1340*/  UMOV UR11, 0x40000040 ;  /* 0x40000040000b7882 */ /* 0x000fe20000000000 */
[----:B------:R-:W-:-:S03]  /*1350*/  UIADD3 UR7, UR6, 0x400, URZ ;  /* 0x0000040006077890 */ /* 0x000fc6000fffe03f */
[----:B------:R-:W-:-:S05]  /*1360*/  UMOV UR8, UR6 ;  /* 0x0000000600087c82 */ /* 0x000fca0008000000 */
[----:B------:R-:W-:-:S04]  /*1370*/  UIADD3 UR4, UR4, 0x30180, URZ ;  /* 0x0003018004047890 */ /* 0x000fc8000fffe03f */
[----:B------:R-:W-:-:S04]  /*1380*/  USHF.R.U32.HI UR4, URZ, 0x4, UR4 ;  /* 0x000000043f047899 */ /* 0x000fc80008011604 */
[----:B------:R-:W-:-:S04]  /*1390*/  ULOP3.LUT UR4, UR4, 0x3fff, URZ, 0xc0, !UPT ;  /* 0x00003fff04047892 */ /* 0x000fc8000f8ec03f */
[----:B------:R-:W-:-:S04]  /*13a0*/  ULOP3.LUT UR4, UR4, 0x10000, URZ, 0xfc, !UPT ;  /* 0x0001000004047892 */ /* 0x000fc8000f8efc3f */
[----:B------:R-:W-:-:S07]  /*13b0*/  ULEA UR5, UR39, UR4, 0x8 ;  /* 0x0000000427057291 */ /* 0x000fce000f8e403f */
[----:B------:R-:W-:Y:S02]  /*13c0*/  UMOV UR10, UR5 ;  /* 0x00000005000a7c82 */ /* 0x000fe40008000000 */
[----:B------:R-:W-:Y:S01]  /*13d0*/  IGMMA.64x32x32.S8.S8 R40, gdesc[UR8], RZ, !UPT, gsb0 ;  /* 0x01200000082879f1 */ /* 0x000fe2000c0410ff */
[----:B------:R-:W-:Y:S01]  /*13e0*/  UMOV UR8, UR7 ;  /* 0x0000000700087c82 */ /* 0x000fe20008000000 */
[----:B------:R-:W-:Y:S01]  /*13f0*/  UMOV UR9, 0x40000040 ;  /* 0x4000004000097882 */ /* 0x000fe20000000000 */
[----:B------:R-:W-:Y:S01]  /*1400*/  UIADD3 UR7, UR6, 0x402, URZ ;  /* 0x0000040206077890 */ /* 0x000fe2000fffe03f */
[----:B------:R-:W-:Y:S02]  /*1410*/  WARPGROUP.DEPBAR.LE gsb0, 0x0 ;  /* 0x00008000000079c5 */ /* 0x000fe40000010000 */
[----:B------:R-:W-:-:S06]  /*1420*/  WARPGROUP.ARRIVE ;  /* 0x00000000000079c5 */ /* 0x000fcc0000000000 */
[----:B------:R-:W-:Y:S01]  /*1430*/  IGMMA.64x32x32.S8.S8 R24, gdesc[UR8], RZ, !UPT, gsb0 ;  /* 0x01200000081879f1 */ /* 0x000fe2000c0410ff */
[----:B------:R-:W-:Y:S02]  /*1440*/  UIADD3 UR8, UR6, 0x2, URZ ;  /* 0x0000000206087890 */ /* 0x000fe4000fffe03f */
[----:B------:R-:W-:Y:S01]  /*1450*/  UIADD3 UR10, UR5, 0x2, URZ ;  /* 0x00000002050a7890 */ /* 0x000fe2000fffe03f */
[----:B------:R-:W-:Y:S01]  /*1460*/  UMOV UR9, 0x40000040 ;  /* 0x4000004000097882 */ /* 0x000fe20000000000 */
[----:B------:R-:W-:Y:S01]  /*1470*/  UMOV UR11, 0x40000040 ;  /* 0x40000040000b7882 */ /* 0x000fe20000000000 */
[----:B------:R-:W-:Y:S02]  /*1480*/  WARPGROUP.DEPBAR.LE gsb0, 0x0 ;  /* 0x00008000000079c5 */ /* 0x000fe40000010000 */
[----:B------:R-:W-:-:S06]  /*1490*/  WARPGROUP.ARRIVE ;  /* 0x00000000000079c5 */ /* 0x000fcc0000000000 */
[----:B------:R-:W-:Y:S01]  /*14a0*/  IGMMA.64x32x32.S8.S8 R40, gdesc[UR8], R40, gsb0 ;  /* 0x01200000082879f1 */ /* 0x000fe20008041028 */
[----:B------:R-:W-:Y:S01]  /*14b0*/  UMOV UR8, UR7 ;  /* 0x0000000700087c82 */ /* 0x000fe20008000000 */
[----:B------:R-:W-:Y:S01]  /*14c0*/  UMOV UR9, 0x40000040 ;  /* 0x4000004000097882 */ /* 0x000fe20000000000 */
[----:B------:R-:W-:Y:S01]  /*14d0*/  UIADD3 UR7, UR6, 0x404, URZ ;  /* 0x0000040406077890 */ /* 0x000fe2000fffe03f */
[----:B------:R-:W-:Y:S02]  /*14e0*/  WARPGROUP.DEPBAR.LE gsb0, 0x0 ;  /* 0x00008000000079c5 */ /* 0x000fe40000010000 */
[----:B------:R-:W-:-:S06]  /*14f0*/  WARPGROUP.ARRIVE ;  /* 0x00000000000079c5 */ /* 0x000fcc0000000000 */
[----:B------:R-:W-:Y:S01]  /*1500*/  IGMMA.64x32x32.S8.S8 R24, gdesc[UR8], R24, gsb0 ;  /* 0x01200000081879f1 */ /* 0x000fe20008041018 */
        /* <DEDUP_REMOVED lines=9> */
[----:B------:R-:W-:Y:S02]  /*15a0*/  WARPGROUP.DEPBAR.LE gsb0, 0x0 ;  /* 0x00008000000079c5 */ /* 0x000fe40000010000 */
[----:B------:R-:W-:-:S06]  /*15b0*/  WARPGROUP.ARRIVE ;  /* 0x00000000000079c5 */ /* 0x000fcc0000000000 */
[----:B------:R-:W-:Y:S01]  /*15c0*/  IGMMA.64x32x32.S8.S8 R24, gdesc[UR8], R24, gsb0 ;  /* 0x01200000081879f1 */ /* 0x000fe20008041018 */
[----:B------:R-:W-:Y:S02]  /*15d0*/  UIADD3 UR8, UR6, 0x6, URZ ;  /* 0x0000000606087890 */ /* 0x000fe4000fffe03f */
[----:B------:R-:W-:Y:S01]  /*15e0*/  UIADD3 UR10, UR5, 0x6, URZ ;  /* 0x00000006050a7890 */ /* 0x000fe2000fffe03f */
[----:B------:R-:W-:Y:S01]  /*15f0*/  UMOV UR9, 0x40000040 ;  /* 0x4000004000097882 */ /* 0x000fe20000000000 */
[----:B------:R-:W-:Y:S01]  /*1600*/  UMOV UR11, 0x40000040 ;  /* 0x40000040000b7882 */ /* 0x000fe20000000000 */
[----:B------:R-:W-:Y:S01]  /*1610*/  UIADD3 UR6, UR6, 0x406, URZ ;  /* 0x0000040606067890 */ /* 0x000fe2000fffe03f */
[----:B------:R-:W-:Y:S02]  /*1620*/  WARPGROUP.DEPBAR.LE gsb0, 0x0 ;  /* 0x00008000000079c5 */ /* 0x000fe40000010000 */
[----:B------:R-:W-:-:S06]  /*1630*/  WARPGROUP.ARRIVE ;  /* 0x00000000000079c5 */ /* 0x000fcc0000000000 */
[----:B------:R-:W-:Y:S01]  /*1640*/  IGMMA.64x32x32.S8.S8 R40, gdesc[UR8], R40, gsb0 ;  /* 0x01200000082879f1 */ /* 0x000fe20008041028 */
[----:B------:R-:W-:Y:S01]  /*1650*/  UMOV UR8, UR6 ;  /* 0x0000000600087c82 */ /* 0x000fe20008000000 */
[----:B------:R-:W-:Y:S01]  /*1660*/  UMOV UR9, 0x40000040 ;  /* 0x4000004000097882 */ /* 0x000fe20000000000 */
[----:B------:R-:W-:Y:S02]  /*1670*/  WARPGROUP.DEPBAR.LE gsb0, 0x0 ;  /* 0x00008000000079c5 */ /* 0x000fe40000010000 */
[----:B------:R-:W-:-:S06]  /*1680*/  WARPGROUP.ARRIVE ;  /* 0x00000000000079c5 */ /* 0x000fcc0000000000 */
[----:B------:R-:W-:Y:S03]  /*1690*/  IGMMA.64x32x32.S8.S8 R24, gdesc[UR8], R24, gsb0 ;  /* 0x01200000081879f1 */ /* 0x000fe60008041018 */
[----:B------:R-:W-:Y:S02]  /*16a0*/  WARPGROUP.DEPBAR.LE gsb0, 0x0 ;  /* 0x00008000000079c5 */ /* 0x000fe40000010000 */
[----:B------:R-:W-:Y:S05]  /*16b0*/  @!P1 BRA `(.L_x_18) ;  /* 0x0000000400809947 */ /* 0x000fea0003800000 */
[----:B------:R-:W-:Y:S02]  /*16c0*/  UIADD3 UR5, UR39, 0x1, URZ ;  /* 0x0000000127057890 */ /* 0x000fe4000fffe03f */
[----:B------:R-:W-:Y:S02]  /*16d0*/  IMAD.U32 R3, RZ, RZ, UR39 ;  /* 0x00000027ff037e24 */ /* 0x000fe4000f8e00ff */
[----:B------:R-:W-:-:S04]  /*16e0*/  UISETP.NE.AND UP0, UPT, UR5, 0x6, UPT ;  /* 0x000000060500788c */ /* 0x000fc8000bf05270 */
[----:B------:R-:W-:Y:S02]  /*16f0*/  USEL UR6, URZ, 0x1, UP0 ;  /* 0x000000013f067887 */ /* 0x000fe40008000000 */
[----:B------:R-:W-:Y:S02]  /*1700*/  USEL UR5, UR5, URZ, UP0 ;  /* 0x0000003f05057287 */ /* 0x000fe40008000000 */
[----:B------:R-:W-:-:S06]  /*1710*/  ULOP3.LUT UR6, UR38, UR6, URZ, 0x3c, !UPT ;  /* 0x0000000626067292 */ /* 0x000fcc000f8e3c3f */
[----:B------:R-:W-:-:S07]  /*1720*/  IMAD.U32 R7, RZ, RZ, UR6 ;  /* 0x00000006ff077e24 */ /* 0x000fce000f8e00ff */
.L_x_25:
[----:B------:R-:W-:Y:S05]  /*1730*/  @!P0 BRA `(.L_x_19) ;  /* 0x0000000000048947 */ /* 0x000fea0003800000 */
[----:B------:R-:W-:Y:S01]  /*1740*/  BPT.TRAP 0x1 ;  /* 0x000000040000795c */ /* 0x000fe20000300000 */
.L_x_19:
[----:B------:R-:W2:Y:S01]  /*1750*/  S2UR UR7, SR_CgaCtaId ;  /* 0x00000000000779c3 */ /* 0x000ea20000008800 */
[----:B------:R-:W-:Y:S01]  /*1760*/  UMOV UR6, 0x400 ;  /* 0x0000040000067882 */ /* 0x000fe20000000000 */
[----:B01----:R-:W-:Y:S01]  /*1770*/  IMAD.U32 R5, RZ, RZ, UR5 ;  /* 0x00000005ff057e24 */ /* 0x003fe2000f8e00ff */
[----:B------:R-:W-:Y:S01]  /*1780*/  SHF.L.U32 R4, R7, 0x1f, RZ ;  /* 0x0000001f07047819 */ /* 0x000fe200000006ff */
[----:B--2---:R-:W-:-:S06]  /*1790*/  ULEA UR6, UR7, UR6, 0x18 ;  /* 0x0000000607067291 */ /* 0x004fcc000f8ec03f */
[----:B------:R-:W-:-:S04]  /*17a0*/  IMAD.U32 R6, RZ, RZ, UR6 ;  /* 0x00000006ff067e24 */ /* 0x000fc8000f8e00ff */
[----:B------:R-:W-:-:S04]  /*17b0*/  IMAD R5, R5, 0x8, R6 ;  /* 0x0000000805057824 */ /* 0x000fc800078e0206 */
[----:B------:R0:W1:Y:S01]  /*17c0*/  SYNCS.PHASECHK.TRANS64.TRYWAIT P1, [R5+URZ], R4 ;  /* 0x00000004050075a7 */ /* 0x000062000802017f */
[----:B------:R-:W-:Y:S05]  /*17d0*/  @!P0 BRA `(.L_x_20) ;  /* 0x0000000000048947 */ /* 0x000fea0003800000 */
[----:B------:R-:W-:Y:S01]  /*17e0*/  BPT.TRAP 0x1 ;  /* 0x000000040000795c */ /* 0x000fe20000300000 */
.L_x_20:
[----:B-1----:R-:W-:Y:S05]  /*17f0*/  @P1 BRA `(.L_x_21) ;  /* 0x0000000000081947 */ /* 0x002fea0003800000 */
[----:B------:R-:W1:Y:S02]  /*1800*/  SYNCS.PHASECHK.TRANS64.TRYWAIT P1, [R5+URZ], R4 ;  /* 0x00000004050075a7 */ /* 0x000e64000802017f */
[----:B-1----:R-:W-:Y:S05]  /*1810*/  @!P1 BRA `(.L_x_22) ;  /* 0x0000004000a89947 */ /* 0x002fea0003800000 */
.L_x_21:
[----:B------:R-:W-:Y:S01]  /*1820*/  ULEA UR6, UR5, UR4, 0x8 ;  /* 0x0000000405067291 */ /* 0x000fe2000f8e403f */
[----:B------:R-:W-:Y:S01]  /*1830*/  WARPGROUP.ARRIVE ;  /* 0x00000000000079c5 */ /* 0x000fe20000000000 */
[----:B------:R-:W-:Y:S01]  /*1840*/  ULEA UR7, UR5, UR41, 0xb ;  /* 0x0000002905077291 */ /* 0x000fe2000f8e583f */
[----:B------:R-:W-:Y:S01]  /*1850*/  UMOV UR11, 0x40000040 ;  /* 0x40000040000b7882 */ /* 0x000fe20000000000 */
[----:B------:R-:W-:Y:S02]  /*1860*/  UMOV UR9, 0x40000040 ;  /* 0x4000004000097882 */ /* 0x000fe40000000000 */
[----:B------:R-:W-:Y:S01]  /*1870*/  UIADD3 UR12, UR7, 0x400, URZ ;  /* 0x00000400070c7890 */ /* 0x000fe2000fffe03f */
[----:B------:R-:W-:Y:S02]  /*1880*/  UMOV UR10, UR6 ;  /* 0x00000006000a7c82 */ /* 0x000fe40008000000 */
[----:B------:R-:W-:Y:S02]  /*1890*/  UMOV UR8, UR7 ;  /* 0x0000000700087c82 */ /* 0x000fe40008000000 */
[----:B------:R-:W-:Y:S01]  /*18a0*/  IGMMA.64x32x32.S8.S8 R40, gdesc[UR8], R40, gsb0 ;  /* 0x01200000082879f1 */ /* 0x000fe20008041028 */
[----:B------:R-:W-:Y:S01]  /*18b0*/  UMOV UR9, 0x40000040 ;  /* 0x4000004000097882 */ /* 0x000fe20000000000 */
[----:B------:R-:W-:Y:S01]  /*18c0*/  UMOV UR8, UR12 ;  /* 0x0000000c00087c82 */ /* 0x000fe20008000000 */
[----:B------:R-:W-:Y:S01]  /*18d0*/  UIADD3 UR12, UR7, 0x402, URZ ;  /* 0x00000402070c7890 */ /* 0x000fe2000fffe03f */
[----:B------:R-:W-:-:S02]  /*18e0*/  WARPGROUP.DEPBAR.LE gsb0, 0x0 ;  /* 0x00008000000079c5 */ /* 0x000fc40000010000 */
        /* <DEDUP_REMOVED lines=42> */
[----:B------:R-:W-:Y:S01]  /*1b90*/  BPT.TRAP 0x1 ;  /* 0x000000040000795c */ /* 0x000fe20000300000 */
.L_x_23:
[----:B01----:R-:W-:Y:S01]  /*1ba0*/  IMAD R4, R3, 0x8, R6 ;  /* 0x0000000803047824 */ /* 0x003fe200078e0206 */
[----:B------:R-:W-:-:S03]  /*1bb0*/  ISETP.GT.U32.AND P1, PT, R19, 0x1, PT ;  /* 0x000000011300780c */ /* 0x000fc60003f24070 */
[----:B------:R-:W-:-:S05]  /*1bc0*/  VIADD R4, R4, 0x30 ;  /* 0x0000003004047836 */ /* 0x000fca0000000000 */
[----:B------:R-:W-:-:S04]  /*1bd0*/  PRMT R4, RZ, 0x654, R4 ;  /* 0x00000654ff047816 */ /* 0x000fc80000000004 */
[----:B------:R0:W-:Y:S01]  /*1be0*/  SYNCS.ARRIVE.TRANS64.RED.A1T0 RZ, [R4+URZ], RZ ;  /* 0x000000ff04ff79a7 */ /* 0x0001e2000810043f */
[----:B------:R-:W-:Y:S05]  /*1bf0*/  @P1 BRA `(.L_x_24) ;  /* 0x0000000000041947 */ /* 0x000fea0003800000 */
[----:B------:R-:W-:Y:S01]  /*1c00*/  BPT.TRAP 0x1 ;  /* 0x000000040000795c */ /* 0x000fe20000300000 */
.L_x_24:
[----:B------:R-:W-:Y:S01]  /*1c10*/  UIADD3 UR5, UR5, 0x1, URZ ;  /* 0x0000000105057890 */ /* 0x000fe2000fffe03f */
[C---:B------:R-:W-:Y:S01]  /*1c20*/  ISETP.GT.AND P2, PT, R0.reuse, 0x1, PT ;  /* 0x000000010000780c */ /* 0x040fe20003f44270 */
[----:B------:R-:W-:Y:S02]  /*1c30*/  VIADD R3, R3, 0x1 ;  /* 0x0000000103037836 */ /* 0x000fe40000000000 */
[----:B------:R-:W-:Y:S01]  /*1c40*/  UISETP.NE.AND UP0, UPT, UR5, 0x6, UPT ;  /* 0x000000060500788c */ /* 0x000fe2000bf05270 */
[----:B------:R-:W-:Y:S02]  /*1c50*/  VIADD R0, R0, 0xffffffff ;  /* 0xffffffff00007836 */ /* 0x000fe40000000000 */
[C---:B------:R-:W-:Y:S01]  /*1c60*/  ISETP.NE.AND P1, PT, R3.reuse, 0x6, PT ;  /* 0x000000060300780c */ /* 0x040fe20003f25270 */
[----:B------:R-:W-:Y:S02]  /*1c70*/  USEL UR6, URZ, 0x1, UP0 ;  /* 0x000000013f067887 */ /* 0x000fe40008000000 */
[----:B------:R-:W-:Y:S01]  /*1c80*/  USEL UR5, UR5, URZ, UP0 ;  /* 0x0000003f05057287 */ /* 0x000fe20008000000 */
[----:B------:R-:W-:-:S03]  /*1c90*/  SEL R3, R3, RZ, P1 ;  /* 0x000000ff03037207 */ /* 0x000fc60000800000 */
[----:B------:R-:W-:Y:S01]  /*1ca0*/  LOP3.LUT R7, R7, UR6, RZ, 0x3c, !PT ;  /* 0x0000000607077c12 */ /* 0x000fe2000f8e3cff */
[----:B------:R-:W-:Y:S07]  /*1cb0*/  @P2 BRA `(.L_x_25) ;  /* 0xfffffff8009c2947 */ /* 0x000fee000383ffff */
.L_x_18:
[----:B------:R-:W2:Y:S02]  /*1cc0*/  LDC R0, c[0x0][0x28c] ;  /* 0x0000a300ff007b82 */ /* 0x000ea40000000800 */
[----:B--2---:R-:W-:-:S13]  /*1cd0*/  ISETP.GE.AND P1, PT, R0, 0x1, PT ;  /* 0x000000010000780c */ /* 0x004fda0003f26270 */
[----:B------:R-:W-:Y:S05]  /*1ce0*/  @!P1 BRA `(.L_x_26) ;  /* 0x0000000000409947 */ /* 0x000fea0003800000 */
[----:B------:R-:W-:Y:S05]  /*1cf0*/  @!P0 BRA `(.L_x_27) ;  /* 0x0000000000048947 */ /* 0x000fea0003800000 */
[----:B------:R-:W-:Y:S01]  /*1d00*/  BPT.TRAP 0x1 ;  /* 0x000000040000795c */ /* 0x000fe20000300000 */
.L_x_27:
[----:B------:R-:W-:Y:S01]  /*1d10*/  UISETP.LT.AND UP0, UPT, UR40, 0x1, UPT ;  /* 0x000000012800788c */ /* 0x000fe2000bf01270 */
[----:B------:R-:W-:-:S03]  /*1d20*/  ISETP.GT.U32.AND P0, PT, R19, 0x1, PT ;  /* 0x000000011300780c */ /* 0x000fc60003f04070 */
[----:B------:R-:W-:-:S04]  /*1d30*/  USEL UR6, UR40, 0x1, UP0 ;  /* 0x0000000128067887 */ /* 0x000fc80008000000 */
[----:B------:R-:W-:-:S04]  /*1d40*/  UIADD3 UR6, UR39, UR40, -UR6 ;  /* 0x0000002827067290 */ /* 0x000fc8000fffe806 */
[----:B------:R-:W-:-:S04]  /*1d50*/  UIMAD.WIDE.U32 UR4, UR6, -0x55555555, URZ ;  /* 0xaaaaaaab060478a5 */ /* 0x000fc8000f8e003f */
[----:B------:R-:W-:-:S04]  /*1d60*/  USHF.R.U32.HI UR4, URZ, 0x2, UR5 ;  /* 0x000000023f047899 */ /* 0x000fc80008011605 */
[----:B------:R-:W-:-:S06]  /*1d70*/  UIMAD UR6, UR4, -0x6, UR6 ;  /* 0xfffffffa040678a4 */ /* 0x000fcc000f8e0206 */
[----:B------:R-:W-:-:S04]  /*1d80*/  IMAD.U32 R3, RZ, RZ, UR6 ;  /* 0x00000006ff037e24 */ /* 0x000fc8000f8e00ff */
[----:B------:R-:W-:-:S04]  /*1d90*/  IMAD R0, R3, 0x8, R6 ;  /* 0x0000000803007824 */ /* 0x000fc800078e0206 */
[----:B------:R-:W-:-:S05]  /*1da0*/  VIADD R0, R0, 0x30 ;  /* 0x0000003000007836 */ /* 0x000fca0000000000 */
[----:B------:R-:W-:-:S04]  /*1db0*/  PRMT R0, RZ, 0x654, R0 ;  /* 0x00000654ff007816 */ /* 0x000fc80000000000 */
[----:B------:R2:W-:Y:S01]  /*1dc0*/  SYNCS.ARRIVE.TRANS64.RED.A1T0 RZ, [R0+URZ], RZ ;  /* 0x000000ff00ff79a7 */ /* 0x0005e2000810043f */
[----:B------:R-:W-:Y:S05]  /*1dd0*/  @P0 BRA `(.L_x_26) ;  /* 0x0000000000040947 */ /* 0x000fea0003800000 */
[----:B------:R-:W-:Y:S01]  /*1de0*/  BPT.TRAP 0x1 ;  /* 0x000000040000795c */ /* 0x000fe20000300000 */
.L_x_26:
[----:B------:R-:W3:Y:S01]  /*1df0*/  LDC R7, c[0x0][0x288] ;  /* 0x0000a200ff077b82 */ /* 0x000ee20000000800 */
[--C-:B--2---:R-:W-:Y:S01]  /*1e00*/  SHF.R.U32.HI R0, RZ, 0x2, R18.reuse ;  /* 0x00000002ff007819 */ /* 0x104fe20000011612 */
[----:B------:R-:W-:Y:S01]  /*1e10*/  IMAD.SHL.U32 R57, R57, 0x20, RZ ;  /* 0x0000002039397824 */ /* 0x000fe200078e00ff */
[----:B01----:R-:W-:Y:S01]  /*1e20*/  SHF.R.U32.HI R5, RZ, 0x7, R18 ;  /* 0x00000007ff057819 */ /* 0x003fe20000011612 */
[----:B------:R-:W-:Y:S01]  /*1e30*/  UIADD3 UR39, UR40, UR39, URZ ;  /* 0x0000002728277290 */ /* 0x000fe2000fffe03f */
[----:B------:R-:W-:Y:S01]  /*1e40*/  LOP3.LUT R3, R0, 0x7, RZ, 0xc0, !PT ;  /* 0x0000000700037812 */ /* 0x000fe200078ec0ff */
[C---:B------:R-:W-:Y:S01]  /*1e50*/  IMAD.SHL.U32 R14, R18.reuse, 0x2, RZ ;  /* 0x00000002120e7824 */ /* 0x040fe200078e00ff */
[----:B------:R-:W-:Y:S01]  /*1e60*/  LOP3.LUT R0, R5, 0x1, RZ, 0xc0, !PT ;  /* 0x0000000105007812 */ /* 0x000fe200078ec0ff */
[----:B------:R-:W-:Y:S01]  /*1e70*/  UISETP.GT.U32.AND UP0, UPT, UR39, 0x5, UPT ;  /* 0x000000052700788c */ /* 0x000fe2000bf04070 */
[----:B------:R-:W-:Y:S01]  /*1e80*/  LOP3.LUT R4, R18, 0x60, RZ, 0xc0, !PT ;  /* 0x0000006012047812 */ /* 0x000fe200078ec0ff */
[----:B------:R-:W-:Y:S01]  /*1e90*/  ULDC UR7, c[0x0][0x284] ;  /* 0x0000a10000077ab9 */ /* 0x000fe20000000800 */
[----:B------:R-:W-:Y:S01]  /*1ea0*/  UISETP.GE.U32.AND UP1, UPT, UR40, 0x6, UPT ;  /* 0x000000062800788c */ /* 0x000fe2000bf26070 */
[----:B------:R-:W-:Y:S01]  /*1eb0*/  IMAD.SHL.U32 R8, R0, 0x40, RZ ;  /* 0x0000004000087824 */ /* 0x000fe200078e00ff */
[----:B------:R-:W-:Y:S01]  /*1ec0*/  SHF.R.U32.HI R6, RZ, 0x1, R4 ;  /* 0x00000001ff067819 */ /* 0x000fe20000011604 */
[----:B------:R-:W-:Y:S01]  /*1ed0*/  UISETP.LT.U32.AND UP0, UPT, UR40, 0x6, UP0 ;  /* 0x000000062800788c */ /* 0x000fe20008701070 */
[----:B------:R-:W-:Y:S01]  /*1ee0*/  LOP3.LUT R4, R18, 0x3, RZ, 0xc0, !PT ;  /* 0x0000000312047812 */ /* 0x000fe200078ec0ff */
[----:B------:R-:W-:Y:S01]  /*1ef0*/  ULDC.64 UR8, c[0x0][0x5d0] ;  /* 0x0001740000087ab9 */ /* 0x000fe20000000a00 */
[--C-:B------:R-:W-:Y:S01]  /*1f00*/  IADD3 R5, RZ, -R6, -R3.reuse ;  /* 0x80000006ff057210 */ /* 0x100fe20007ffe803 */
[----:B------:R-:W-:Y:S01]  /*1f10*/  UIMAD.WIDE.U32 UR4, UR39, -0x55555555, URZ ;  /* 0xaaaaaaab270478a5 */ /* 0x000fe2000f8e003f */
[----:B------:R-:W-:Y:S01]  /*1f20*/  LOP3.LUT R3, R8, 0x40, R3, 0xe2, !PT ;  /* 0x0000004008037812 */ /* 0x000fe200078ee203 */
[----:B------:R-:W-:Y:S01]  /*1f30*/  USEL UR6, URZ, 0x1, !UP0 ;  /* 0x000000013f067887 */ /* 0x000fe2000c000000 */
[----:B------:R-:W-:Y:S01]  /*1f40*/  SHF.R.S32.HI R20, RZ, 0x1f, R59 ;  /* 0x0000001fff147819 */ /* 0x000fe2000001143b */
[----:B------:R-:W-:Y:S01]  /*1f50*/  IMAD R0, R0, -0x40, R5 ;  /* 0xffffffc000007824 */ /* 0x000fe200078e0205 */
[C---:B------:R-:W-:Y:S01]  /*1f60*/  LOP3.LUT R14, R57.reuse, 0x6, R14, 0xf8, !PT ;  /* 0x00000006390e7812 */ /* 0x040fe200078ef80e */
[----:B---3--:R-:W-:Y:S01]  /*1f70*/  IMAD R8, R4, -0x2, R7 ;  /* 0xfffffffe04087824 */ /* 0x008fe200078e0207 */
[----:B------:R-:W-:Y:S01]  /*1f80*/  ISETP.GE.AND P0, PT, R57, R7, PT ;  /* 0x000000073900720c */ /* 0x000fe20003f06270 */
[----:B------:R-:W-:Y:S01]  /*1f90*/  IMAD.SHL.U32 R7, R60, 0x100, RZ ;  /* 0x000001003c077824 */ /* 0x000fe200078e00ff */
[----:B------:R-:W-:Y:S01]  /*1fa0*/  SHF.R.S32.HI R15, RZ, 0x1f, R14 ;  /* 0x0000001fff0f7819 */ /* 0x000fe2000001140e */
[----:B------:R-:W-:Y:S01]  /*1fb0*/  IMAD R4, R20, UR8, RZ ;  /* 0x0000000814047c24 */ /* 0x000fe2000f8e02ff */
[----:B------:R-:W-:Y:S01]  /*1fc0*/  USHF.R.U32.HI UR4, URZ, 0x2, UR5 ;  /* 0x000000023f047899 */ /* 0x000fe20008011605 */
[----:B------:R-:W-:Y:S01]  /*1fd0*/  IMAD.WIDE R60, R60, 0x100, RZ ;  /* 0x000001003c3c7825 */ /* 0x000fe200078e02ff */
[C---:B------:R-:W-:Y:S01]  /*1fe0*/  ISETP.GE.OR P0, PT, R7.reuse, UR7, P0 ;  /* 0x0000000707007c0c */ /* 0x040fe20008706670 */
[----:B------:R-:W-:Y:S01]  /*1ff0*/  ULOP3.LUT UR38, UR38, UR6, URZ, 0x3c, !UPT ;  /* 0x0000000626267292 */ /* 0x000fe2000f8e3c3f */
[----:B------:R-:W-:Y:S01]  /*2000*/  IADD3 R70, -R7, UR7, R0 ;  /* 0x0000000707467c10 */ /* 0x000fe2000fffe100 */
[C---:B------:R-:W-:Y:S01]  /*2010*/  IMAD R9, R59.reuse, UR9, R4 ;  /* 0x000000093b097c24 */ /* 0x040fe2000f8e0204 */
[----:B------:R-:W-:Y:S01]  /*2020*/  UIMAD UR39, UR4, -0x6, UR39 ;  /* 0xfffffffa042778a4 */ /* 0x000fe2000f8e0227 */
[----:B------:R-:W-:Y:S01]  /*2030*/  IMAD.WIDE.U32 R4, R59, UR8, R14 ;  /* 0x000000083b047c25 */ /* 0x000fe2000f8e000e */
[----:B------:R-:W-:Y:S01]  /*2040*/  @UP1 ULOP3.LUT UR38, UR38, 0x1, UR4, 0x78, !UPT ;  /* 0x0000000126261892 */ /* 0x000fe2000f8e7804 */
[----:B------:R-:W-:-:S02]  /*2050*/  LOP3.LUT R67, R60, R3, R6, 0xfe, !PT ;  /* 0x000000033c437212 */ /* 0x000fc400078efe06 */
[----:B------:R-:W-:Y:S02]  /*2060*/  IMAD.IADD R5, R5, 0x1, R9 ;  /* 0x0000000105057824 */ /* 0x000fe400078e0209 */
[----:B------:R-:W-:Y:S02]  /*2070*/  IMAD.IADD R71, R8, 0x1, -R57 ;  /* 0x0000000108477824 */ /* 0x000fe400078e0a39 */
[----:B------:R-:W-:Y:S01]  /*2080*/  IMAD.MOV.U32 R0, RZ, RZ, -0x1 ;  /* 0xffffffffff007424 */ /* 0x000fe200078e00ff */
[----:B------:R-:W-:Y:S06]  /*2090*/  @P0 BRA `(.L_x_28) ;  /* 0x0000001800f40947 */ /* 0x000fec0003800000 */
[----:B------:R-:W0:Y:S01]  /*20a0*/  LDC.64 R12, c[0x0][0x5c8] ;  /* 0x00017200ff0c7b82 */ /* 0x000e220000000a00 */
[----:B------:R-:W-:Y:S01]  /*20b0*/  ULDC.64 UR4, c[0x0][0x5c0] ;  /* 0x0001700000047ab9 */ /* 0x000fe20000000a00 */
[----:B------:R-:W-:Y:S01]  /*20c0*/  BSSY B0, `(.L_x_28) ;  /* 0x00001ba000007945 */ /* 0x000fe20003800000 */
[-C--:B0-----:R-:W-:Y:S02]  /*20d0*/  IMAD R6, R61, R12.reuse, RZ ;  /* 0x0000000c3d067224 */ /* 0x081fe400078e02ff */
[----:B------:R-:W-:-:S04]  /*20e0*/  IMAD.WIDE.U32 R4, R67, R12, R4 ;  /* 0x0000000c43047225 */ /* 0x000fc800078e0004 */
[----:B------:R-:W-:Y:S01]  /*20f0*/  IMAD R3, R67, R13, R6 ;  /* 0x0000000d43037224 */ /* 0x000fe200078e0206 */
[----:B------:R-:W-:-:S03]  /*2100*/  IADD3 R10, P0, R4, UR4, RZ ;  /* 0x00000004040a7c10 */ /* 0x000fc6000ff1e0ff */
[----:B------:R-:W-:Y:S01]  /*2110*/  IMAD.IADD R3, R5, 0x1, R3 ;  /* 0x0000000105037824 */ /* 0x000fe200078e0203 */
[C---:B------:R-:W-:Y:S01]  /*2120*/  LEA R6, P2, R12.reuse, R10, 0x7 ;  /* 0x0000000a0c067211 */ /* 0x040fe200078438ff */
[----:B------:R-:W-:-:S03]  /*2130*/  IMAD.SHL.U32 R5, R12, 0x8, RZ ;  /* 0x000000080c057824 */ /* 0x000fc600078e00ff */
[----:B------:R-:W-:Y:S02]  /*2140*/  IADD3.X R11, R3, UR5, RZ, P0, !PT ;  /* 0x00000005030b7c10 */ /* 0x000fe400087fe4ff */
[----:B-----5:R-:W-:Y:S02]  /*2150*/  ISETP.NE.AND P0, PT, R23, RZ, PT ;  /* 0x000000ff1700720c */ /* 0x020fe40003f05270 */
[C-C-:B------:R-:W-:Y:S02]  /*2160*/  LEA.HI.X R7, R12.reuse, R11, R13.reuse, 0x7, P2 ;  /* 0x0000000b0c077211 */ /* 0x140fe400010f3c0d */
[----:B------:R-:W-:Y:S02]  /*2170*/  SHF.L.U64.HI R3, R12, 0x3, R13 ;  /* 0x000000030c037819 */ /* 0x000fe4000001020d */
[C---:B------:R-:W-:Y:S02]  /*2180*/  IADD3 R8, P1, R5.reuse, R10, RZ ;  /* 0x0000000a05087210 */ /* 0x040fe40007f3e0ff */
[----:B------:R-:W-:-:S03]  /*2190*/  IADD3 R4, P2, R5, R6, RZ ;  /* 0x0000000605047210 */ /* 0x000fc60007f5e0ff */
[C---:B------:R-:W-:Y:S02]  /*21a0*/  IMAD.X R9, R3.reuse, 0x1, R11, P1 ;  /* 0x0000000103097824 */ /* 0x040fe400008e060b */
[----:B------:R-:W-:Y:S01]  /*21b0*/  IMAD.X R5, R3, 0x1, R7, P2 ;  /* 0x0000000103057824 */ /* 0x000fe200010e0607 */
[----:B------:R-:W-:Y:S07]  /*21c0*/  @!P0 BRA `(.L_x_29) ;  /* 0x0000001400148947 */ /* 0x000fee0003800000 */
[----:B------:R-:W0:Y:S01]  /*21d0*/  LDC.64 R68, c[0x0][0x5b0] ;  /* 0x00016c00ff447b82 */ /* 0x000e220000000a00 */
[----:B------:R-:W-:Y:S01]  /*21e0*/  ULDC.64 UR4, c[0x0][0x5b8] ;  /* 0x00016e0000047ab9 */ /* 0x000fe20000000a00 */
[----:B------:R-:W-:Y:S01]  /*21f0*/  ISETP.GE.AND P0, PT, R70, 0x1, PT ;  /* 0x000000014600780c */ /* 0x000fe20003f06270 */
[----:B------:R-:W-:Y:S01]  /*2200*/  IMAD R20, R20, UR4, RZ ;  /* 0x0000000414147c24 */ /* 0x000fe2000f8e02ff */
[----:B------:R-:W-:Y:S01]  /*2210*/  BSSY B1, `(.L_x_30) ;  /* 0x0000010000017945 */ /* 0x000fe20003800000 */
[----:B------:R-:W-:Y:S01]  /*2220*/  IMAD.WIDE.U32 R62, R59, UR4, R14 ;  /* 0x000000043b3e7c25 */ /* 0x000fe2000f8e000e */
[----:B------:R-:W-:Y:S02]  /*2230*/  ISETP.LT.OR P3, PT, R71, 0x1, !P0 ;  /* 0x000000014700780c */ /* 0x000fe40004761670 */
[----:B------:R-:W1:Y:S01]  /*2240*/  LDC.64 R12, c[0x0][0x5a8] ;  /* 0x00016a00ff0c7b82 */ /* 0x000e620000000a00 */
[----:B------:R-:W-:Y:S02]  /*2250*/  IMAD R21, R59, UR5, R20 ;  /* 0x000000053b157c24 */ /* 0x000fe4000f8e0214 */
[----:B------:R-:W-:-:S02]  /*2260*/  IMAD.MOV.U32 R20, RZ, RZ, R62 ;  /* 0x000000ffff147224 */ /* 0x000fc400078e003e */
[----:B------:R-:W-:Y:S02]  /*2270*/  IMAD.IADD R21, R63, 0x1, R21 ;  /* 0x000000013f157824 */ /* 0x000fe400078e0215 */
[-C--:B0-----:R-:W-:Y:S01]  /*2280*/  IMAD R58, R61, R68.reuse, RZ ;  /* 0x000000443d3a7224 */ /* 0x081fe200078e02ff */
[----:B------:R-:W-:Y:S01]  /*2290*/  SHF.L.U64.HI R59, R68, 0x3, R69 ;  /* 0x00000003443b7819 */ /* 0x000fe20000010245 */
[----:B------:R-:W-:-:S04]  /*22a0*/  IMAD.WIDE.U32 R14, R67, R68, R20 ;  /* 0x00000044430e7225 */ /* 0x000fc800078e0014 */
[----:B------:R-:W-:Y:S01]  /*22b0*/  IMAD R57, R67, R69, R58 ;  /* 0x0000004543397224 */ /* 0x000fe200078e023a */
[----:B-1----:R-:W-:Y:S01]  /*22c0*/  IADD3 R64, P1, R14, R12, RZ ;  /* 0x0000000c0e407210 */ /* 0x002fe20007f3e0ff */
[----:B------:R-:W-:-:S03]  /*22d0*/  IMAD.SHL.U32 R58, R68, 0x8, RZ ;  /* 0x00000008443a7824 */ /* 0x000fc600078e00ff */
[----:B------:R-:W-:Y:S01]  /*22e0*/  IADD3.X R65, R13, R15, R57, P1, !PT ;  /* 0x0000000f0d417210 */ /* 0x000fe20000ffe439 */
[----:B------:R-:W-:Y:S08]  /*22f0*/  @P3 BRA `(.L_x_31) ;  /* 0x0000000000043947 */ /* 0x000ff00003800000 */
[----:B------:R0:W5:Y:S02]  /*2300*/  LDG.E.U8 R56, desc[UR36][R64.64] ;  /* 0x0000002440387981 */ /* 0x000164000c1e1100 */
.L_x_31:
[----:B------:R-:W-:Y:S05]  /*2310*/  BSYNC B1 ;  /* 0x0000000000017941 */ /* 0x000fea0003800000 */
.L_x_30:
[----:B-----5:R-:W-:Y:S01]  /*2320*/  LOP3.LUT R3, R56, 0xffff, RZ, 0xc0, !PT ;  /* 0x0000ffff38037812 */ /* 0x020fe200078ec0ff */
[----:B------:R-:W-:Y:S01]  /*2330*/  IMAD.WIDE.U32 R14, R67, R68, R58 ;  /* 0x00000044430e7225 */ /* 0x000fe200078e003a */
[----:B------:R-:W-:Y:S01]  /*2340*/  ISETP.LT.OR P4, PT, R71, 0x2, !P0 ;  /* 0x000000024700780c */ /* 0x000fe20004781670 */
[----:B------:R-:W-:Y:S01]  /*2350*/  BSSY B1, `(.L_x_32) ;  /* 0x000000e000017945 */ /* 0x000fe20003800000 */
[----:B------:R-:W-:Y:S01]  /*2360*/  PRMT R66, R3, 0x8880, RZ ;  /* 0x0000888003427816 */ /* 0x000fe200000000ff */
[----:B------:R-:W-:Y:S01]  /*2370*/  IMAD.IADD R15, R57, 0x1, R15 ;  /* 0x00000001390f7824 */ /* 0x000fe200078e020f */
[----:B------:R-:W-:Y:S02]  /*2380*/  IADD3 R14, P2, P5, R62, R12, R14 ;  /* 0x0000000c3e0e7210 */ /* 0x000fe40007d5e00e */
[----:B------:R-:W-:Y:S01]  /*2390*/  ISETP.GE.AND P1, PT, R70, 0x9, PT ;  /* 0x000000094600780c */ /* 0x000fe20003f26270 */
[----:B------:R-:W-:Y:S01]  /*23a0*/  IMAD R3, R66, R23, RZ ;  /* 0x0000001742037224 */ /* 0x000fe200078e02ff */
[----:B------:R-:W-:-:S02]  /*23b0*/  IADD3.X R15, R21, R13, R15, P2, P5 ;  /* 0x0000000d150f7210 */ /* 0x000fc400017ea40f */
[----:B------:R-:W-:Y:S01]  /*23c0*/  ISETP.LT.OR P2, PT, R71, 0x1, !P1 ;  /* 0x000000014700780c */ /* 0x000fe20004f41670 */
[----:B------:R-:W-:-:S05]  /*23d0*/  @!P3 IMAD R57, R40, R22, R3 ;  /* 0x000000162839b224 */ /* 0x000fca00078e0203 */
[----:B------:R1:W-:Y:S01]  /*23e0*/  @!P3 STG.E.U8 desc[UR36][R10.64], R57 ;  /* 0x000000390a00b986 */ /* 0x0003e2000c101124 */
[----:B------:R-:W-:Y:S06]  /*23f0*/  @P4 BRA `(.L_x_33) ;  /* 0x00000000000c4947 */ /* 0x000fec0003800000 */
[----:B------:R-:W2:Y:S02]  /*2400*/  LDG.E.U8 R56, desc[UR36][R64.64+0x1] ;  /* 0x0000012440387981 */ /* 0x000ea4000c1e1100 */
[----:B--2---:R-:W-:-:S05]  /*2410*/  PRMT R40, R56, 0x8880, RZ ;  /* 0x0000888038287816 */ /* 0x004fca00000000ff */
[----:B------:R-:W-:-:S07]  /*2420*/  IMAD R3, R40, R23, RZ ;  /* 0x0000001728037224 */ /* 0x000fce00078e02ff */
.L_x_33:
[----:B------:R-:W-:Y:S05]  /*2430*/  BSYNC B1 ;  /* 0x0000000000017941 */ /* 0x000fea0003800000 */
.L_x_32:
[----:B------:R-:W-:Y:S01]  /*2440*/  @!P4 IMAD R41, R41, R22, R3 ;  /* 0x000000162929c224 */ /* 0x000fe200078e0203 */
[----:B------:R-:W-:Y:S04]  /*2450*/  BSSY B1, `(.L_x_34) ;  /* 0x0000006000017945 */ /* 0x000fe80003800000 */
[----:B------:R2:W-:Y:S01]  /*2460*/  @!P4 STG.E.U8 desc[UR36][R10.64+0x1], R41 ;  /* 0x000001290a00c986 */ /* 0x0005e2000c101124 */
[----:B------:R-:W-:Y:S05]  /*2470*/  @P2 BRA `(.L_x_35) ;  /* 0x00000000000c2947 */ /* 0x000fea0003800000 */
[----:B------:R-:W3:Y:S02]  /*2480*/  LDG.E.U8 R56, desc[UR36][R14.64] ;  /* 0x000000240e387981 */ /* 0x000ee4000c1e1100 */
[----:B---3--:R-:W-:-:S05]  /*2490*/  PRMT R40, R56, 0x8880, RZ ;  /* 0x0000888038287816 */ /* 0x008fca00000000ff */
[----:B------:R-:W-:-:S07]  /*24a0*/  IMAD R3, R40, R23, RZ ;  /* 0x0000001728037224 */ /* 0x000fce00078e02ff */
.L_x_35:
[----:B------:R-:W-:Y:S05]  /*24b0*/  BSYNC B1 ;  /* 0x0000000000017941 */ /* 0x000fea0003800000 */
.L_x_34:
[C---:B------:R-:W-:Y:S01]  /*24c0*/  ISETP.LT.OR P4, PT, R71.reuse, 0x2, !P1 ;  /* 0x000000024700780c */ /* 0x040fe20004f81670 */
[----:B--2---:R-:W-:Y:S01]  /*24d0*/  @!P2 IMAD R41, R42, R22, R3 ;  /* 0x000000162a29a224 */ /* 0x004fe200078e0203 */
[----:B------:R-:W-:Y:S01]  /*24e0*/  BSSY B1, `(.L_x_36) ;  /* 0x0000009000017945 */ /* 0x000fe20003800000 */
[C---:B------:R-:W-:Y:S02]  /*24f0*/  ISETP.LT.OR P3, PT, R71.reuse, 0x9, !P0 ;  /* 0x000000094700780c */ /* 0x040fe40004761670 */
[C---:B------:R-:W-:Y:S01]  /*2500*/  ISETP.LT.OR P5, PT, R71.reuse, 0xa, !P0 ;  /* 0x0000000a4700780c */ /* 0x040fe200047a1670 */
[----:B------:R2:W-:Y:S01]  /*2510*/  @!P2 STG.E.U8 desc[UR36][R8.64], R41 ;  /* 0x000000290800a986 */ /* 0x0005e2000c101124 */
[----:B------:R-:W-:-:S06]  /*2520*/  ISETP.LT.OR P2, PT, R71, 0x9, !P1 ;  /* 0x000000094700780c */ /* 0x000fcc0004f41670 */
[----:B------:R-:W-:Y:S07]  /*2530*/  @P4 BRA `(.L_x_37) ;  /* 0x00000000000c4947 */ /* 0x000fee0003800000 */
[----:B------:R-:W3:Y:S02]  /*2540*/  LDG.E.U8 R56, desc[UR36][R14.64+0x1] ;  /* 0x000001240e387981 */ /* 0x000ee4000c1e1100 */
[----:B---3--:R-:W-:-:S05]  /*2550*/  PRMT R40, R56, 0x8880, RZ ;  /* 0x0000888038287816 */ /* 0x008fca00000000ff */
[----:B------:R-:W-:-:S07]  /*2560*/  IMAD R3, R40, R23, RZ ;  /* 0x0000001728037224 */ /* 0x000fce00078e02ff */
.L_x_37:
[----:B------:R-:W-:Y:S05]  /*2570*/  BSYNC B1 ;  /* 0x0000000000017941 */ /* 0x000fea0003800000 */
.L_x_36:
[----:B------:R-:W-:Y:S01]  /*2580*/  @!P4 IMAD R43, R43, R22, R3 ;  /* 0x000000162b2bc224 */ /* 0x000fe200078e0203 */
[----:B------:R-:W-:Y:S04]  /*2590*/  BSSY B1, `(.L_x_38) ;  /* 0x0000006000017945 */ /* 0x000fe80003800000 */
[----:B------:R3:W-:Y:S01]  /*25a0*/  @!P4 STG.E.U8 desc[UR36][R8.64+0x1], R43 ;  /* 0x0000012b0800c986 */ /* 0x0007e2000c101124 */
[----:B------:R-:W-:Y:S05]  /*25b0*/  @P3 BRA `(.L_x_39) ;  /* 0x00000000000c3947 */ /* 0x000fea0003800000 */
[----:B------:R-:W4:Y:S02]  /*25c0*/  LDG.E.U8 R56, desc[UR36][R64.64+0x8] ;  /* 0x0000082440387981 */ /* 0x000f24000c1e1100 */
[----:B----4-:R-:W-:-:S05]  /*25d0*/  PRMT R40, R56, 0x8880, RZ ;  /* 0x0000888038287816 */ /* 0x010fca00000000ff */
[----:B------:R-:W-:-:S07]  /*25e0*/  IMAD R3, R40, R23, RZ ;  /* 0x0000001728037224 */ /* 0x000fce00078e02ff */
.L_x_39:
[----:B------:R-:W-:Y:S05]  /*25f0*/  BSYNC B1 ;  /* 0x0000000000017941 */ /* 0x000fea0003800000 */
.L_x_38:
[----:B--2---:R-:W-:Y:S01]  /*2600*/  @!P3 IMAD R41, R44, R22, R3 ;  /* 0x000000162c29b224 */ /* 0x004fe200078e0203 */
[----:B------:R-:W-:Y:S04]  /*2610*/  BSSY B1, `(.L_x_40) ;  /* 0x0000006000017945 */ /* 0x000fe80003800000 */
[----:B------:R2:W-:Y:S01]  /*2620*/  @!P3 STG.E.U8 desc[UR36][R10.64+0x8], R41 ;  /* 0x000008290a00b986 */ /* 0x0005e2000c101124 */
[----:B------:R-:W-:Y:S05]  /*2630*/  @P5 BRA `(.L_x_41) ;  /* 0x00000000000c5947 */ /* 0x000fea0003800000 */
[----:B------:R-:W4:Y:S02]  /*2640*/  LDG.E.U8 R56, desc[UR36][R64.64+0x9] ;  /* 0x0000092440387981 */ /* 0x000f24000c1e1100 */
[----:B----4-:R-:W-:-:S05]  /*2650*/  PRMT R40, R56, 0x8880, RZ ;  /* 0x0000888038287816 */ /* 0x010fca00000000ff */
[----:B------:R-:W-:-:S07]  /*2660*/  IMAD R3, R40, R23, RZ ;  /* 0x0000001728037224 */ /* 0x000fce00078e02ff */
.L_x_41:
[----:B------:R-:W-:Y:S05]  /*2670*/  BSYNC B1 ;  /* 0x0000000000017941 */ /* 0x000fea0003800000 */
.L_x_40:
[----:B------:R-:W-:Y:S01]  /*2680*/  @!P5 IMAD R45, R45, R22, R3 ;  /* 0x000000162d2dd224 */ /* 0x000fe200078e0203 */
[----:B------:R-:W-:Y:S04]  /*2690*/  BSSY B1, `(.L_x_42) ;  /* 0x0000006000017945 */ /* 0x000fe80003800000 */
[----:B------:R4:W-:Y:S01]  /*26a0*/  @!P5 STG.E.U8 desc[UR36][R10.64+0x9], R45 ;  /* 0x0000092d0a00d986 */ /* 0x0009e2000c101124 */
[----:B------:R-:W-:Y:S05]  /*26b0*/  @P2 BRA `(.L_x_43) ;  /* 0x00000000000c2947 */ /* 0x000fea0003800000 */
[----:B------:R-:W5:Y:S02]  /*26c0*/  LDG.E.U8 R56, desc[UR36][R14.64+0x8] ;  /* 0x000008240e387981 */ /* 0x000f64000c1e1100 */
[----:B-----5:R-:W-:-:S05]  /*26d0*/  PRMT R40, R56, 0x8880, RZ ;  /* 0x0000888038287816 */ /* 0x020fca00000000ff */
[----:B------:R-:W-:-:S07]  /*26e0*/  IMAD R3, R40, R23, RZ ;  /* 0x0000001728037224 */ /* 0x000fce00078e02ff */
.L_x_43:
[----:B------:R-:W-:Y:S05]  /*26f0*/  BSYNC B1 ;  /* 0x0000000000017941 */ /* 0x000fea0003800000 */
.L_x_42:
        /* <DEDUP_REMOVED lines=8> */
[----:B------:R-:W5:Y:S02]  /*2780*/  LDG.E.U8 R56, desc[UR36][R14.64+0x9] ;  /* 0x000009240e387981 */ /* 0x000f64000c1e1100 */
[----:B-----5:R-:W-:-:S05]  /*2790*/  PRMT R40, R56, 0x8880, RZ ;  /* 0x0000888038287816 */ /* 0x020fca00000000ff */
[----:B------:R-:W-:-:S07]  /*27a0*/  IMAD R3, R40, R23, RZ ;  /* 0x0000001728037224 */ /* 0x000fce00078e02ff */
.L_x_45:
[----:B------:R-:W-:Y:S05]  /*27b0*/  BSYNC B1 ;  /* 0x0000000000017941 */ /* 0x000fea0003800000 */
.L_x_44:
[----:B------:R-:W-:Y:S01]  /*27c0*/  @!P4 IMAD R47, R47, R22, R3 ;  /* 0x000000162f2fc224 */ /* 0x000fe200078e0203 */
[----:B------:R-:W-:Y:S04]  /*27d0*/  BSSY B1, `(.L_x_46) ;  /* 0x0000006000017945 */ /* 0x000fe80003800000 */
[----:B------:R0:W-:Y:S01]  /*27e0*/  @!P4 STG.E.U8 desc[UR36][R8.64+0x9], R47 ;  /* 0x0000092f0800c986 */ /* 0x0001e2000c101124 */
[----:B------:R-:W-:Y:S05]  /*27f0*/  @P3 BRA `(.L_x_47) ;  /* 0x00000000000c3947 */ /* 0x000fea0003800000 */
[----:B------:R-:W5:Y:S02]  /*2800*/  LDG.E.U8 R56, desc[UR36][R64.64+0x10] ;  /* 0x0000102440387981 */ /* 0x000f64000c1e1100 */
[----:B-----5:R-:W-:-:S05]  /*2810*/  PRMT R40, R56, 0x8880, RZ ;  /* 0x0000888038287816 */ /* 0x020fca00000000ff */
[----:B------:R-:W-:-:S07]  /*2820*/  IMAD R3, R40, R23, RZ ;  /* 0x0000001728037224 */ /* 0x000fce00078e02ff */
.L_x_47:
[----:B------:R-:W-:Y:S05]  /*2830*/  BSYNC B1 ;  /* 0x0000000000017941 */ /* 0x000fea0003800000 */
.L_x_46:
[----:B--2---:R-:W-:Y:S01]  /*2840*/  @!P3 IMAD R41, R48, R22, R3 ;  /* 0x000000163029b224 */ /* 0x004fe200078e0203 */
[----:B------:R-:W-:Y:S04]  /*2850*/  BSSY B1, `(.L_x_48) ;  /* 0x0000006000017945 */ /* 0x000fe80003800000 */
[----:B------:R2:W-:Y:S01]  /*2860*/  @!P3 STG.E.U8 desc[UR36][R10.64+0x10], R41 ;  /* 0x000010290a00b986 */ /* 0x0005e2000c101124 */
[----:B------:R-:W-:Y:S05]  /*2870*/  @P5 BRA `(.L_x_49) ;  /* 0x00000000000c5947 */ /* 0x000fea0003800000 */
[----:B------:R-:W5:Y:S02]  /*2880*/  LDG.E.U8 R56, desc[UR36][R64.64+0x11] ;  /* 0x0000112440387981 */ /* 0x000f64000c1e1100 */
[----:B-----5:R-:W-:-:S05]  /*2890*/  PRMT R40, R56, 0x8880, RZ ;  /* 0x0000888038287816 */ /* 0x020fca00000000ff */
[----:B------:R-:W-:-:S07]  /*28a0*/  IMAD R3, R40, R23, RZ ;  /* 0x0000001728037224 */ /* 0x000fce00078e02ff */
.L_x_49:
[----:B------:R-:W-:Y:S05]  /*28b0*/  BSYNC B1 ;  /* 0x0000000000017941 */ /* 0x000fea0003800000 */
.L_x_48:
[----:B------:R-:W-:Y:S01]  /*28c0*/  @!P5 IMAD R49, R49, R22, R3 ;  /* 0x000000163131d224 */ /* 0x000fe200078e0203 */
[----:B------:R-:W-:Y:S04]  /*28d0*/  BSSY B1, `(.L_x_50) ;  /* 0x0000006000017945 */ /* 0x000fe80003800000 */
[----:B------:R0:W-:Y:S01]  /*28e0*/  @!P5 STG.E.U8 desc[UR36][R10.64+0x11], R49 ;  /* 0x000011310a00d986 */ /* 0x0001e2000c101124 */
[----:B------:R-:W-:Y:S05]  /*28f0*/  @P2 BRA `(.L_x_51) ;  /* 0x00000000000c2947 */ /* 0x000fea0003800000 */
[----:B------:R-:W5:Y:S02]  /*2900*/  LDG.E.U8 R56, desc[UR36][R14.64+0x10] ;  /* 0x000010240e387981 */ /* 0x000f64000c1e1100 */
[----:B-----5:R-:W-:-:S05]  /*2910*/  PRMT R40, R56, 0x8880, RZ ;  /* 0x0000888038287816 */ /* 0x020fca00000000ff */
[----:B------:R-:W-:-:S07]  /*2920*/  IMAD R3, R40, R23, RZ ;  /* 0x0000001728037224 */ /* 0x000fce00078e02ff */
.L_x_51:
[----:B------:R-:W-:Y:S05]  /*2930*/  BSYNC B1 ;  /* 0x0000000000017941 */ /* 0x000fea0003800000 */
.L_x_50:
[C---:B------:R-:W-:Y:S01]  /*2940*/  ISETP.LT.OR P4, PT, R71.reuse, 0x12, !P1 ;  /* 0x000000124700780c */ /* 0x040fe20004f81670 */
[----:B--2---:R-:W-:Y:S01]  /*2950*/  @!P2 IMAD R41, R50, R22, R3 ;  /* 0x000000163229a224 */ /* 0x004fe200078e0203 */
[----:B------:R-:W-:Y:S01]  /*2960*/  BSSY B1, `(.L_x_52) ;  /* 0x000000b000017945 */ /* 0x000fe20003800000 */
[----:B------:R-:W-:Y:S02]  /*2970*/  ISETP.LT.OR P3, PT, R71, 0x19, !P0 ;  /* 0x000000194700780c */ /* 0x000fe40004761670 */
[----:B------:R-:W-:Y:S01]  /*2980*/  IADD3 R67, P5, R67, 0x80, RZ ;  /* 0x0000008043437810 */ /* 0x000fe20007fbe0ff */
[----:B------:R2:W-:Y:S01]  /*2990*/  @!P2 STG.E.U8 desc[UR36][R8.64+0x10], R41 ;  /* 0x000010290800a986 */ /* 0x0005e2000c101124 */
[C---:B------:R-:W-:Y:S02]  /*29a0*/  ISETP.LT.OR P2, PT, R71.reuse, 0x19, !P1 ;  /* 0x000000194700780c */ /* 0x040fe40004f41670 */
[C---:B------:R-:W-:Y:S02]  /*29b0*/  ISETP.LT.OR P0, PT, R71.reuse, 0x1a, !P0 ;  /* 0x0000001a4700780c */ /* 0x040fe40004701670 */
[----:B------:R-:W-:-:S02]  /*29c0*/  ISETP.LT.OR P1, PT, R71, 0x1a, !P1 ;  /* 0x0000001a4700780c */ /* 0x000fc40004f21670 */
[----:B------:R-:W-:Y:S11]  /*29d0*/  @P4 BRA `(.L_x_53) ;  /* 0x00000000000c4947 */ /* 0x000ff60003800000 */
[----:B------:R-:W5:Y:S02]  /*29e0*/  LDG.E.U8 R56, desc[UR36][R14.64+0x11] ;  /* 0x000011240e387981 */ /* 0x000f64000c1e1100 */
[----:B-----5:R-:W-:-:S05]  /*29f0*/  PRMT R40, R56, 0x8880, RZ ;  /* 0x0000888038287816 */ /* 0x020fca00000000ff */
[----:B------:R-:W-:-:S07]  /*2a00*/  IMAD R3, R40, R23, RZ ;  /* 0x0000001728037224 */ /* 0x000fce00078e02ff */
.L_x_53:
[----:B------:R-:W-:Y:S05]  /*2a10*/  BSYNC B1 ;  /* 0x0000000000017941 */ /* 0x000fea0003800000 */
.L_x_52:
[----:B------:R-:W-:Y:S01]  /*2a20*/  @!P4 IMAD R51, R51, R22, R3 ;  /* 0x000000163333c224 */ /* 0x000fe200078e0203 */
[----:B------:R-:W-:Y:S04]  /*2a30*/  BSSY B1, `(.L_x_54) ;  /* 0x0000006000017945 */ /* 0x000fe80003800000 */
[----:B------:R0:W-:Y:S01]  /*2a40*/  @!P4 STG.E.U8 desc[UR36][R8.64+0x11], R51 ;  /* 0x000011330800c986 */ /* 0x0001e2000c101124 */
[----:B------:R-:W-:Y:S05]  /*2a50*/  @P3 BRA `(.L_x_55) ;  /* 0x00000000000c3947 */ /* 0x000fea0003800000 */
[----:B------:R-:W5:Y:S02]  /*2a60*/  LDG.E.U8 R56, desc[UR36][R64.64+0x18] ;  /* 0x0000182440387981 */ /* 0x000f64000c1e1100 */
[----:B-----5:R-:W-:-:S05]  /*2a70*/  PRMT R40, R56, 0x8880, RZ ;  /* 0x0000888038287816 */ /* 0x020fca00000000ff */
[----:B------:R-:W-:-:S07]  /*2a80*/  IMAD R3, R40, R23, RZ ;  /* 0x0000001728037224 */ /* 0x000fce00078e02ff */
.L_x_55:
[----:B------:R-:W-:Y:S05]  /*2a90*/  BSYNC B1 ;  /* 0x0000000000017941 */ /* 0x000fea0003800000 */
.L_x_54:
[----:B--2---:R-:W-:Y:S01]  /*2aa0*/  @!P3 IMAD R41, R52, R22, R3 ;  /* 0x000000163429b224 */ /* 0x004fe200078e0203 */
[----:B------:R-:W-:Y:S01]  /*2ab0*/  BSSY B1, `(.L_x_56) ;  /* 0x0000007000017945 */ /* 0x000fe20003800000 */
[----:B------:R-:W-:-:S03]  /*2ac0*/  IMAD.X R61, RZ, RZ, R61, P5 ;  /* 0x000000ffff3d7224 */ /* 0x000fc600028e063d */
[----:B------:R2:W-:Y:S01]  /*2ad0*/  @!P3 STG.E.U8 desc[UR36][R10.64+0x18], R41 ;  /* 0x000018290a00b986 */ /* 0x0005e2000c101124 */
[----:B------:R-:W-:Y:S05]  /*2ae0*/  @P0 BRA `(.L_x_57) ;  /* 0x00000000000c0947 */ /* 0x000fea0003800000 */
[----:B------:R-:W5:Y:S02]  /*2af0*/  LDG.E.U8 R56, desc[UR36][R64.64+0x19] ;  /* 0x0000192440387981 */ /* 0x000f64000c1e1100 */
[----:B-----5:R-:W-:-:S05]  /*2b00*/  PRMT R40, R56, 0x8880, RZ ;  /* 0x0000888038287816 */ /* 0x020fca00000000ff */
[----:B------:R-:W-:-:S07]  /*2b10*/  IMAD R3, R40, R23, RZ ;  /* 0x0000001728037224 */ /* 0x000fce00078e02ff */
.L_x_57:
[----:B------:R-:W-:Y:S05]  /*2b20*/  BSYNC B1 ;  /* 0x0000000000017941 */ /* 0x000fea0003800000 */
.L_x_56:
[----:B------:R-:W-:Y:S01]  /*2b30*/  @!P0 IMAD R53, R53, R22, R3 ;  /* 0x0000001635358224 */ /* 0x000fe200078e0203 */
[----:B------:R-:W-:Y:S01]  /*2b40*/  BSSY B1, `(.L_x_58) ;  /* 0x0000007000017945 */ /* 0x000fe20003800000 */
[----:B------:R-:W-:-:S03]  /*2b50*/  IMAD R40, R61, R68, RZ ;  /* 0x000000443d287224 */ /* 0x000fc600078e02ff */
[----:B------:R0:W-:Y:S01]  /*2b60*/  @!P0 STG.E.U8 desc[UR36][R10.64+0x19], R53 ;  /* 0x000019350a008986 */ /* 0x0001e2000c101124 */
[----:B------:R-:W-:Y:S05]  /*2b70*/  @P2 BRA `(.L_x_59) ;  /* 0x00000000000c2947 */ /* 0x000fea0003800000 */
[----:B------:R-:W0:Y:S02]  /*2b80*/  LDG.E.U8 R56, desc[UR36][R14.64+0x18] ;  /* 0x000018240e387981 */ /* 0x000e24000c1e1100 */
[----:B012-4-:R-:W-:-:S05]  /*2b90*/  PRMT R10, R56, 0x8880, RZ ;  /* 0x00008880380a7816 */ /* 0x017fca00000000ff */
[----:B------:R-:W-:-:S07]  /*2ba0*/  IMAD R3, R10, R23, RZ ;  /* 0x000000170a037224 */ /* 0x000fce00078e02ff */
.L_x_59:
[----:B------:R-:W-:Y:S05]  /*2bb0*/  BSYNC B1 ;  /* 0x0000000000017941 */ /* 0x000fea0003800000 */
.L_x_58:
[----:B--2---:R-:W-:Y:S01]  /*2bc0*/  @!P2 IMAD R41, R54, R22, R3 ;  /* 0x000000163629a224 */ /* 0x004fe200078e0203 */
[----:B------:R-:W-:Y:S01]  /*2bd0*/  BSSY B1, `(.L_x_60) ;  /* 0x0000009000017945 */ /* 0x000fe20003800000 */
[C---:B---3--:R-:W-:Y:S02]  /*2be0*/  IMAD R43, R67.reuse, R69, R40 ;  /* 0x00000045432b7224 */ /* 0x048fe400078e0228 */
[CC--:B------:R-:W-:Y:S01]  /*2bf0*/  IMAD.WIDE.U32 R58, R67.reuse, R68.reuse, R58 ;  /* 0x00000044433a7225 */ /* 0x0c0fe200078e003a */
[----:B------:R2:W-:Y:S03]  /*2c00*/  @!P2 STG.E.U8 desc[UR36][R8.64+0x18], R41 ;  /* 0x000018290800a986 */ /* 0x0005e6000c101124 */
[----:B01--4-:R-:W-:Y:S01]  /*2c10*/  IMAD.WIDE.U32 R10, R67, R68, R20 ;  /* 0x00000044430a7225 */ /* 0x013fe200078e0014 */
[----:B------:R-:W-:Y:S06]  /*2c20*/  @P1 BRA `(.L_x_61) ;  /* 0x00000000000c1947 */ /* 0x000fec0003800000 */
[----:B------:R-:W3:Y:S02]  /*2c30*/  LDG.E.U8 R56, desc[UR36][R14.64+0x19] ;  /* 0x000019240e387981 */ /* 0x000ee4000c1e1100 */
[----:B---3--:R-:W-:-:S05]  /*2c40*/  PRMT R40, R56, 0x8880, RZ ;  /* 0x0000888038287816 */ /* 0x008fca00000000ff */
[----:B------:R-:W-:-:S07]  /*2c50*/  IMAD R3, R40, R23, RZ ;  /* 0x0000001728037224 */ /* 0x000fce00078e02ff */
.L_x_61:
[----:B------:R-:W-:Y:S05]  /*2c60*/  BSYNC B1 ;  /* 0x0000000000017941 */ /* 0x000fea0003800000 */
.L_x_60:
[----:B------:R-:W-:Y:S01]  /*2c70*/  @!P1 IMAD R55, R55, R22, R3 ;  /* 0x0000001637379224 */ /* 0x000fe200078e0203 */
[----:B------:R-:W-:Y:S01]  /*2c80*/  ISETP.GE.AND P2, PT, R70, 0x81, PT ;  /* 0x000000814600780c */ /* 0x000fe20003f46270 */
[----:B------:R-:W-:Y:S01]  /*2c90*/  BSSY B1, `(.L_x_62) ;  /* 0x000000c000017945 */ /* 0x000fe20003800000 */
[----:B------:R-:W-:Y:S02]  /*2ca0*/  IADD3 R10, P5, R10, R12, RZ ;  /* 0x0000000c0a0a7210 */ /* 0x000fe40007fbe0ff */
[----:B------:R0:W-:Y:S01]  /*2cb0*/  @!P1 STG.E.U8 desc[UR36][R8.64+0x19], R55 ;  /* 0x0000193708009986 */ /* 0x0001e2000c101124 */
[----:B------:R-:W-:Y:S02]  /*2cc0*/  ISETP.LT.OR P1, PT, R71, 0x1, !P2 ;  /* 0x000000014700780c */ /* 0x000fe40005721670 */
[----:B------:R-:W-:Y:S02]  /*2cd0*/  IADD3.X R11, R13, R11, R43, P5, !PT ;  /* 0x0000000b0d0b7210 */ /* 0x000fe40002ffe42b */
[----:B------:R-:W-:-:S02]  /*2ce0*/  ISETP.GE.AND P0, PT, R70, 0x89, PT ;  /* 0x000000894600780c */ /* 0x000fc40003f06270 */
[----:B------:R-:W-:Y:S02]  /*2cf0*/  IADD3 R12, P4, P3, R62, R12, R58 ;  /* 0x0000000c3e0c7210 */ /* 0x000fe40007b9e03a */
[----:B------:R-:W-:-:S05]  /*2d00*/  ISETP.LT.OR P5, PT, R71, 0x2, !P2 ;  /* 0x000000024700780c */ /* 0x000fca00057a1670 */
[----:B0-----:R-:W-:Y:S08]  /*2d10*/  @P1 BRA `(.L_x_63) ;  /* 0x00000000000c1947 */ /* 0x001ff00003800000 */
[----:B------:R-:W2:Y:S02]  /*2d20*/  LDG.E.U8 R56, desc[UR36][R10.64] ;  /* 0x000000240a387981 */ /* 0x000ea4000c1e1100 */
[----:B--2---:R-:W-:-:S05]  /*2d30*/  PRMT R8, R56, 0x8880, RZ ;  /* 0x0000888038087816 */ /* 0x004fca00000000ff */
[----:B------:R-:W-:-:S07]  /*2d40*/  IMAD R3, R8, R23, RZ ;  /* 0x0000001708037224 */ /* 0x000fce00078e02ff */
.L_x_63:
[----:B------:R-:W-:Y:S05]  /*2d50*/  BSYNC B1 ;  /* 0x0000000000017941 */ /* 0x000fea0003800000 */
.L_x_62:
[----:B--2---:R-:W-:Y:S01]  /*2d60*/  @!P1 IMAD R9, R24, R22, R3 ;  /* 0x0000001618099224 */ /* 0x004fe200078e0203 */
[----:B------:R-:W-:Y:S01]  /*2d70*/  BSSY B1, `(.L_x_64) ;  /* 0x0000007000017945 */ /* 0x000fe20003800000 */
[----:B------:R-:W-:-:S03]  /*2d80*/  IMAD.IADD R58, R43, 0x1, R59 ;  /* 0x000000012b3a7824 */ /* 0x000fc600078e023b */
[----:B------:R0:W-:Y:S01]  /*2d90*/  @!P1 STG.E.U8 desc[UR36][R6.64], R9 ;  /* 0x0000000906009986 */ /* 0x0001e2000c101124 */
[----:B------:R-:W-:Y:S05]  /*2da0*/  @P5 BRA `(.L_x_65) ;  /* 0x00000000000c5947 */ /* 0x000fea0003800000 */
[----:B------:R-:W2:Y:S02]  /*2db0*/  LDG.E.U8 R56, desc[UR36][R10.64+0x1] ;  /* 0x000001240a387981 */ /* 0x000ea4000c1e1100 */
[----:B--2---:R-:W-:-:S05]  /*2dc0*/  PRMT R8, R56, 0x8880, RZ ;  /* 0x0000888038087816 */ /* 0x004fca00000000ff */
[----:B------:R-:W-:-:S07]  /*2dd0*/  IMAD R3, R8, R23, RZ ;  /* 0x0000001708037224 */ /* 0x000fce00078e02ff */
.L_x_65:
[----:B------:R-:W-:Y:S05]  /*2de0*/  BSYNC B1 ;  /* 0x0000000000017941 */ /* 0x000fea0003800000 */
.L_x_64:
[----:B------:R-:W-:Y:S01]  /*2df0*/  ISETP.LT.OR P1, PT, R71, 0x1, !P0 ;  /* 0x000000014700780c */ /* 0x000fe20004721670 */
[----:B------:R-:W-:Y:S01]  /*2e00*/  @!P5 IMAD R25, R25, R22, R3 ;  /* 0x000000161919d224 */ /* 0x000fe200078e0203 */
[----:B------:R-:W-:Y:S01]  /*2e10*/  BSSY B1, `(.L_x_66) ;  /* 0x000000a000017945 */ /* 0x000fe20003800000 */
[----:B------:R-:W-:Y:S02]  /*2e20*/  IADD3.X R13, R21, R13, R58, P4, P3 ;  /* 0x0000000d150d7210 */ /* 0x000fe400027e643a */
[C---:B------:R-:W-:Y:S01]  /*2e30*/  ISETP.LT.OR P4, PT, R71.reuse, 0x2, !P0 ;  /* 0x000000024700780c */ /* 0x040fe20004781670 */
[----:B------:R1:W-:Y:S01]  /*2e40*/  @!P5 STG.E.U8 desc[UR36][R6.64+0x1], R25 ;  /* 0x000001190600d986 */ /* 0x0003e2000c101124 */
[C---:B------:R-:W-:Y:S02]  /*2e50*/  ISETP.LT.OR P5, PT, R71.reuse, 0x9, !P2 ;  /* 0x000000094700780c */ /* 0x040fe400057a1670 */
[----:B------:R-:W-:-:S04]  /*2e60*/  ISETP.LT.OR P3, PT, R71, 0xa, !P2 ;  /* 0x0000000a4700780c */ /* 0x000fc80005761670 */
[----:B------:R-:W-:Y:S09]  /*2e70*/  @P1 BRA `(.L_x_67) ;  /* 0x00000000000c1947 */ /* 0x000ff20003800000 */
[----:B------:R-:W2:Y:S02]  /*2e80*/  LDG.E.U8 R56, desc[UR36][R12.64] ;  /* 0x000000240c387981 */ /* 0x000ea4000c1e1100 */
[----:B--2---:R-:W-:-:S05]  /*2e90*/  PRMT R8, R56, 0x8880, RZ ;  /* 0x0000888038087816 */ /* 0x004fca00000000ff */
[----:B------:R-:W-:-:S07]  /*2ea0*/  IMAD R3, R8, R23, RZ ;  /* 0x0000001708037224 */ /* 0x000fce00078e02ff */
.L_x_67:
[----:B------:R-:W-:Y:S05]  /*2eb0*/  BSYNC B1 ;  /* 0x0000000000017941 */ /* 0x000fea0003800000 */
.L_x_66:
[----:B0-----:R-:W-:Y:S01]  /*2ec0*/  @!P1 IMAD R9, R26, R22, R3 ;  /* 0x000000161a099224 */ /* 0x001fe200078e0203 */
[----:B------:R-:W-:Y:S04]  /*2ed0*/  BSSY B1, `(.L_x_68) ;  /* 0x0000006000017945 */ /* 0x000fe80003800000 */
[----:B------:R0:W-:Y:S01]  /*2ee0*/  @!P1 STG.E.U8 desc[UR36][R4.64], R9 ;  /* 0x0000000904009986 */ /* 0x0001e2000c101124 */
[----:B------:R-:W-:Y:S05]  /*2ef0*/  @P4 BRA `(.L_x_69) ;  /* 0x00000000000c4947 */ /* 0x000fea0003800000 */
[----:B------:R-:W2:Y:S02]  /*2f00*/  LDG.E.U8 R56, desc[UR36][R12.64+0x1] ;  /* 0x000001240c387981 */ /* 0x000ea4000c1e1100 */
[----:B--2---:R-:W-:-:S05]  /*2f10*/  PRMT R8, R56, 0x8880, RZ ;  /* 0x0000888038087816 */ /* 0x004fca00000000ff */
[----:B------:R-:W-:-:S07]  /*2f20*/  IMAD R3, R8, R23, RZ ;  /* 0x0000001708037224 */ /* 0x000fce00078e02ff */
.L_x_69:
[----:B------:R-:W-:Y:S05]  /*2f30*/  BSYNC B1 ;  /* 0x0000000000017941 */ /* 0x000fea0003800000 */
.L_x_68:
[----:B------:R-:W-:Y:S01]  /*2f40*/  @!P4 IMAD R27, R27, R22, R3 ;  /* 0x000000161b1bc224 */ /* 0x000fe200078e0203 */
[----:B------:R-:W-:Y:S04]  /*2f50*/  BSSY B1, `(.L_x_70) ;  /* 0x0000006000017945 */ /* 0x000fe80003800000 */
[----:B------:R2:W-:Y:S01]  /*2f60*/  @!P4 STG.E.U8 desc[UR36][R4.64+0x1], R27 ;  /* 0x0000011b0400c986 */ /* 0x0005e2000c101124 */
[----:B------:R-:W-:Y:S05]  /*2f70*/  @P5 BRA `(.L_x_71) ;  /* 0x00000000000c5947 */ /* 0x000fea0003800000 */
[----:B------:R-:W3:Y:S02]  /*2f80*/  LDG.E.U8 R56, desc[UR36][R10.64+0x8] ;  /* 0x000008240a387981 */ /* 0x000ee4000c1e1100 */
[----:B---3--:R-:W-:-:S05]  /*2f90*/  PRMT R8, R56, 0x8880, RZ ;  /* 0x0000888038087816 */ /* 0x008fca00000000ff */
[----:B------:R-:W-:-:S07]  /*2fa0*/  IMAD R3, R8, R23, RZ ;  /* 0x0000001708037224 */ /* 0x000fce00078e02ff */
.L_x_71:
[----:B------:R-:W-:Y:S05]  /*2fb0*/  BSYNC B1 ;  /* 0x0000000000017941 */ /* 0x000fea0003800000 */
.L_x_70:
[----:B0-----:R-:W-:Y:S01]  /*2fc0*/  @!P5 IMAD R9, R28, R22, R3 ;  /* 0x000000161c09d224 */ /* 0x001fe200078e0203 */
[----:B------:R-:W-:Y:S04]  /*2fd0*/  BSSY B1, `(.L_x_72) ;  /* 0x0000006000017945 */ /* 0x000fe80003800000 */
[----:B------:R0:W-:Y:S01]  /*2fe0*/  @!P5 STG.E.U8 desc[UR36][R6.64+0x8], R9 ;  /* 0x000008090600d986 */ /* 0x0001e2000c101124 */
[----:B------:R-:W-:Y:S05]  /*2ff0*/  @P3 BRA `(.L_x_73) ;  /* 0x00000000000c3947 */ /* 0x000fea0003800000 */
[----:B------:R-:W3:Y:S02]  /*3000*/  LDG.E.U8 R56, desc[UR36][R10.64+0x9] ;  /* 0x000009240a387981 */ /* 0x000ee4000c1e1100 */
[----:B---3--:R-:W-:-:S05]  /*3010*/  PRMT R8, R56, 0x8880, RZ ;  /* 0x0000888038087816 */ /* 0x008fca00000000ff */
[----:B------:R-:W-:-:S07]  /*3020*/  IMAD R3, R8, R23, RZ ;  /* 0x0000001708037224 */ /* 0x000fce00078e02ff */
.L_x_73:
[----:B------:R-:W-:Y:S05]  /*3030*/  BSYNC B1 ;  /* 0x0000000000017941 */ /* 0x000fea0003800000 */
.L_x_72:
[----:B------:R-:W-:Y:S01]  /*3040*/  ISETP.LT.OR P5, PT, R71, 0x9, !P0 ;  /* 0x000000094700780c */ /* 0x000fe200047a1670 */
[----:B------:R-:W-:Y:S01]  /*3050*/  @!P3 IMAD R29, R29, R22, R3 ;  /* 0x000000161d1db224 */ /* 0x000fe200078e0203 */
[----:B------:R-:W-:Y:S01]  /*3060*/  BSSY B1, `(.L_x_74) ;  /* 0x0000009000017945 */ /* 0x000fe20003800000 */
[C---:B------:R-:W-:Y:S02]  /*3070*/  ISETP.LT.OR P4, PT, R71.reuse, 0xa, !P0 ;  /* 0x0000000a4700780c */ /* 0x040fe40004781670 */
[C---:B------:R-:W-:Y:S01]  /*3080*/  ISETP.LT.OR P1, PT, R71.reuse, 0x12, !P2 ;  /* 0x000000124700780c */ /* 0x040fe20005721670 */
[----:B------:R3:W-:Y:S01]  /*3090*/  @!P3 STG.E.U8 desc[UR36][R6.64+0x9], R29 ;  /* 0x0000091d0600b986 */ /* 0x0007e2000c101124 */
[----:B------:R-:W-:-:S06]  /*30a0*/  ISETP.LT.OR P3, PT, R71, 0x11, !P2 ;  /* 0x000000114700780c */ /* 0x000fcc0005761670 */
[----:B------:R-:W-:Y:S07]  /*30b0*/  @P5 BRA `(.L_x_75) ;  /* 0x00000000000c5947 */ /* 0x000fee0003800000 */
[----:B------:R-:W4:Y:S02]  /*30c0*/  LDG.E.U8 R56, desc[UR36][R12.64+0x8] ;  /* 0x000008240c387981 */ /* 0x000f24000c1e1100 */
[----:B----4-:R-:W-:-:S05]  /*30d0*/  PRMT R8, R56, 0x8880, RZ ;  /* 0x0000888038087816 */ /* 0x010fca00000000ff */
[----:B------:R-:W-:-:S07]  /*30e0*/  IMAD R3, R8, R23, RZ ;  /* 0x0000001708037224 */ /* 0x000fce00078e02ff */
.L_x_75:
[----:B------:R-:W-:Y:S05]  /*30f0*/  BSYNC B1 ;  /* 0x0000000000017941 */ /* 0x000fea0003800000 */
.L_x_74:
[----:B0-----:R-:W-:Y:S01]  /*3100*/  @!P5 IMAD R9, R30, R22, R3 ;  /* 0x000000161e09d224 */ /* 0x001fe200078e0203 */
[----:B------:R-:W-:Y:S04]  /*3110*/  BSSY B1, `(.L_x_76) ;  /* 0x0000006000017945 */ /* 0x000fe80003800000 */
[----:B------:R0:W-:Y:S01]  /*3120*/  @!P5 STG.E.U8 desc[UR36][R4.64+0x8], R9 ;  /* 0x000008090400d986 */ /* 0x0001e2000c101124 */
[----:B------:R-:W-:Y:S05]  /*3130*/  @P4 BRA `(.L_x_77) ;  /* 0x00000000000c4947 */ /* 0x000fea0003800000 */
[----:B------:R-:W4:Y:S02]  /*3140*/  LDG.E.U8 R56, desc[UR36][R12.64+0x9] ;  /* 0x000009240c387981 */ /* 0x000f24000c1e1100 */
[----:B----4-:R-:W-:-:S05]  /*3150*/  PRMT R8, R56, 0x8880, RZ ;  /* 0x0000888038087816 */ /* 0x010fca00000000ff */
[----:B------:R-:W-:-:S07]  /*3160*/  IMAD R3, R8, R23, RZ ;  /* 0x0000001708037224 */ /* 0x000fce00078e02ff */
.L_x_77:
[----:B------:R-:W-:Y:S05]  /*3170*/  BSYNC B1 ;  /* 0x0000000000017941 */ /* 0x000fea0003800000 */
.L_x_76:
[----:B------:R-:W-:Y:S01]  /*3180*/  @!P4 IMAD R31, R31, R22, R3 ;  /* 0x000000161f1fc224 */ /* 0x000fe200078e0203 */
[----:B------:R-:W-:Y:S04]  /*3190*/  BSSY B1, `(.L_x_78) ;  /* 0x0000006000017945 */ /* 0x000fe80003800000 */
[----:B------:R4:W-:Y:S01]  /*31a0*/  @!P4 STG.E.U8 desc[UR36][R4.64+0x9], R31 ;  /* 0x0000091f0400c986 */ /* 0x0009e2000c101124 */
[----:B------:R-:W-:Y:S05]  /*31b0*/  @P3 BRA `(.L_x_79) ;  /* 0x00000000000c3947 */ /* 0x000fea0003800000 */
[----:B------:R-:W5:Y:S02]  /*31c0*/  LDG.E.U8 R56, desc[UR36][R10.64+0x10] ;  /* 0x000010240a387981 */ /* 0x000f64000c1e1100 */
[----:B-----5:R-:W-:-:S05]  /*31d0*/  PRMT R8, R56, 0x8880, RZ ;  /* 0x0000888038087816 */ /* 0x020fca00000000ff */
[----:B------:R-:W-:-:S07]  /*31e0*/  IMAD R3, R8, R23, RZ ;  /* 0x0000001708037224 */ /* 0x000fce00078e02ff */
.L_x_79:
[----:B------:R-:W-:Y:S05]  /*31f0*/  BSYNC B1 ;  /* 0x0000000000017941 */ /* 0x000fea0003800000 */
.L_x_78:
[----:B0-----:R-:W-:Y:S01]  /*3200*/  @!P3 IMAD R9, R32, R22, R3 ;  /* 0x000000162009b224 */ /* 0x001fe200078e0203 */
[----:B------:R-:W-:Y:S04]  /*3210*/  BSSY B1, `(.L_x_80) ;  /* 0x0000006000017945 */ /* 0x000fe80003800000 */
[----:B------:R0:W-:Y:S01]  /*3220*/  @!P3 STG.E.U8 desc[UR36][R6.64+0x10], R9 ;  /* 0x000010090600b986 */ /* 0x0001e2000c101124 */
[----:B------:R-:W-:Y:S05]  /*3230*/  @P1 BRA `(.L_x_81) ;  /* 0x00000000000c1947 */ /* 0x000fea0003800000 */
[----:B------:R-:W5:Y:S02]  /*3240*/  LDG.E.U8 R56, desc[UR36][R10.64+0x11] ;  /* 0x000011240a387981 */ /* 0x000f64000c1e1100 */
[----:B-----5:R-:W-:-:S05]  /*3250*/  PRMT R8, R56, 0x8880, RZ ;  /* 0x0000888038087816 */ /* 0x020fca00000000ff */
[----:B------:R-:W-:-:S07]  /*3260*/  IMAD R3, R8, R23, RZ ;  /* 0x0000001708037224 */ /* 0x000fce00078e02ff */
.L_x_81:
[----:B------:R-:W-:Y:S05]  /*3270*/  BSYNC B1 ;  /* 0x0000000000017941 */ /* 0x000fea0003800000 */
.L_x_80:
[----:B------:R-:W-:Y:S01]  /*3280*/  ISETP.LT.OR P4, PT, R71, 0x11, !P0 ;  /* 0x000000114700780c */ /* 0x000fe20004781670 */
[----:B------:R-:W-:Y:S01]  /*3290*/  @!P1 IMAD R33, R33, R22, R3 ;  /* 0x0000001621219224 */ /* 0x000fe200078e0203 */
[----:B------:R-:W-:Y:S01]  /*32a0*/  BSSY B1, `(.L_x_82) ;  /* 0x000000a000017945 */ /* 0x000fe20003800000 */
[C---:B------:R-:W-:Y:S02]  /*32b0*/  ISETP.LT.OR P3, PT, R71.reuse, 0x12, !P0 ;  /* 0x000000124700780c */ /* 0x040fe40004761670 */
[C---:B------:R-:W-:Y:S01]  /*32c0*/  ISETP.LT.OR P5, PT, R71.reuse, 0x19, !P0 ;  /* 0x000000194700780c */ /* 0x040fe200047a1670 */
[----:B------:R0:W-:Y:S01]  /*32d0*/  @!P1 STG.E.U8 desc[UR36][R6.64+0x11], R33 ;  /* 0x0000112106009986 */ /* 0x0001e2000c101124 */
[C---:B------:R-:W-:Y:S02]  /*32e0*/  ISETP.LT.OR P1, PT, R71.reuse, 0x19, !P2 ;  /* 0x000000194700780c */ /* 0x040fe40005721670 */
[----:B------:R-:W-:-:S04]  /*32f0*/  ISETP.LT.OR P2, PT, R71, 0x1a, !P2 ;  /* 0x0000001a4700780c */ /* 0x000fc80005741670 */
[----:B------:R-:W-:Y:S09]  /*3300*/  @P4 BRA `(.L_x_83) ;  /* 0x00000000000c4947 */ /* 0x000ff20003800000 */
[----:B------:R-:W5:Y:S02]  /*3310*/  LDG.E.U8 R56, desc[UR36][R12.64+0x10] ;  /* 0x000010240c387981 */ /* 0x000f64000c1e1100 */
[----:B-----5:R-:W-:-:S05]  /*3320*/  PRMT R8, R56, 0x8880, RZ ;  /* 0x0000888038087816 */ /* 0x020fca00000000ff */
[----:B------:R-:W-:-:S07]  /*3330*/  IMAD R3, R8, R23, RZ ;  /* 0x0000001708037224 */ /* 0x000fce00078e02ff */
.L_x_83:
[----:B------:R-:W-:Y:S05]  /*3340*/  BSYNC B1 ;  /* 0x0000000000017941 */ /* 0x000fea0003800000 */
.L_x_82:
[----:B0-----:R-:W-:Y:S01]  /*3350*/  @!P4 IMAD R9, R34, R22, R3 ;  /* 0x000000162209c224 */ /* 0x001fe200078e0203 */
[----:B------:R-:W-:Y:S04]  /*3360*/  BSSY B1, `(.L_x_84) ;  /* 0x0000006000017945 */ /* 0x000fe80003800000 */
[----:B------:R0:W-:Y:S01]  /*3370*/  @!P4 STG.E.U8 desc[UR36][R4.64+0x10], R9 ;  /* 0x000010090400c986 */ /* 0x0001e2000c101124 */
[----:B------:R-:W-:Y:S05]  /*3380*/  @P3 BRA `(.L_x_85) ;  /* 0x00000000000c3947 */ /* 0x000fea0003800000 */
[----:B------:R-:W5:Y:S02]  /*3390*/  LDG.E.U8 R56, desc[UR36][R12.64+0x11] ;  /* 0x000011240c387981 */ /* 0x000f64000c1e1100 */
[----:B-----5:R-:W-:-:S05]  /*33a0*/  PRMT R8, R56, 0x8880, RZ ;  /* 0x0000888038087816 */ /* 0x020fca00000000ff */
[----:B------:R-:W-:-:S07]  /*33b0*/  IMAD R3, R8, R23, RZ ;  /* 0x0000001708037224 */ /* 0x000fce00078e02ff */
.L_x_85:
[----:B------:R-:W-:Y:S05]  /*33c0*/  BSYNC B1 ;  /* 0x0000000000017941 */ /* 0x000fea0003800000 */
.L_x_84:
[----:B------:R-:W-:Y:S01]  /*33d0*/  @!P3 IMAD R35, R35, R22, R3 ;  /* 0x000000162323b224 */ /* 0x000fe200078e0203 */
[----:B------:R-:W-:Y:S04]  /*33e0*/  BSSY B1, `(.L_x_86) ;  /* 0x0000006000017945 */ /* 0x000fe80003800000 */
[----:B------:R0:W-:Y:S01]  /*33f0*/  @!P3 STG.E.U8 desc[UR36][R4.64+0x11], R35 ;  /* 0x000011230400b986 */ /* 0x0001e2000c101124 */
[----:B------:R-:W-:Y:S05]  /*3400*/  @P1 BRA `(.L_x_87) ;  /* 0x00000000000c1947 */ /* 0x000fea0003800000 */
[----:B------:R-:W5:Y:S02]  /*3410*/  LDG.E.U8 R56, desc[UR36][R10.64+0x18] ;  /* 0x000018240a387981 */ /* 0x000f64000c1e1100 */
[----:B-----5:R-:W-:-:S05]  /*3420*/  PRMT R8, R56, 0x8880, RZ ;  /* 0x0000888038087816 */ /* 0x020fca00000000ff */
[----:B------:R-:W-:-:S07]  /*3430*/  IMAD R3, R8, R23, RZ ;  /* 0x0000001708037224 */ /* 0x000fce00078e02ff */
.L_x_87:
[----:B------:R-:W-:Y:S05]  /*3440*/  BSYNC B1 ;  /* 0x0000000000017941 */ /* 0x000fea0003800000 */
.L_x_86:
[----:B0-----:R-:W-:Y:S01]  /*3450*/  @!P1 IMAD R9, R36, R22, R3 ;  /* 0x0000001624099224 */ /* 0x001fe200078e0203 */
[----:B------:R-:W-:Y:S04]  /*3460*/  BSSY B1, `(.L_x_88) ;  /* 0x0000006000017945 */ /* 0x000fe80003800000 */
[----:B------:R0:W-:Y:S01]  /*3470*/  @!P1 STG.E.U8 desc[UR36][R6.64+0x18], R9 ;  /* 0x0000180906009986 */ /* 0x0001e2000c101124 */
[----:B------:R-:W-:Y:S05]  /*3480*/  @P2 BRA `(.L_x_89) ;  /* 0x00000000000c2947 */ /* 0x000fea0003800000 */
[----:B------:R-:W5:Y:S02]  /*3490*/  LDG.E.U8 R56, desc[UR36][R10.64+0x19] ;  /* 0x000019240a387981 */ /* 0x000f64000c1e1100 */
[----:B-----5:R-:W-:-:S05]  /*34a0*/  PRMT R8, R56, 0x8880, RZ ;  /* 0x0000888038087816 */ /* 0x020fca00000000ff */
[----:B------:R-:W-:-:S07]  /*34b0*/  IMAD R3, R8, R23, RZ ;  /* 0x0000001708037224 */ /* 0x000fce00078e02ff */
.L_x_89:
[----:B------:R-:W-:Y:S05]  /*34c0*/  BSYNC B1 ;  /* 0x0000000000017941 */ /* 0x000fea0003800000 */
.L_x_88:
[----:B------:R-:W-:Y:S01]  /*34d0*/  @!P2 IMAD R37, R37, R22, R3 ;  /* 0x000000162525a224 */ /* 0x000fe200078e0203 */
[----:B------:R-:W-:Y:S04]  /*34e0*/  BSSY B1, `(.L_x_90) ;  /* 0x0000006000017945 */ /* 0x000fe80003800000 */
[----:B------:R0:W-:Y:S01]  /*34f0*/  @!P2 STG.E.U8 desc[UR36][R6.64+0x19], R37 ;  /* 0x000019250600a986 */ /* 0x0001e2000c101124 */
[----:B------:R-:W-:Y:S05]  /*3500*/  @P5 BRA `(.L_x_91) ;  /* 0x00000000000c5947 */ /* 0x000fea0003800000 */
[----:B------:R-:W0:Y:S02]  /*3510*/  LDG.E.U8 R56, desc[UR36][R12.64+0x18] ;  /* 0x000018240c387981 */ /* 0x000e24000c1e1100 */
[----:B01-3--:R-:W-:-:S05]  /*3520*/  PRMT R6, R56, 0x8880, RZ ;  /* 0x0000888038067816 */ /* 0x00bfca00000000ff */
[----:B------:R-:W-:-:S07]  /*3530*/  IMAD R3, R6, R23, RZ ;  /* 0x0000001706037224 */ /* 0x000fce00078e02ff */
.L_x_91:
[----:B------:R-:W-:Y:S05]  /*3540*/  BSYNC B1 ;  /* 0x0000000000017941 */ /* 0x000fea0003800000 */
.L_x_90:
[----:B01-3--:R-:W-:Y:S01]  /*3550*/  @!P5 IMAD R7, R38, R22, R3 ;  /* 0x000000162607d224 */ /* 0x00bfe200078e0203 */
[----:B------:R-:W-:Y:S01]  /*3560*/  ISETP.LT.OR P0, PT, R71, 0x1a, !P0 ;  /* 0x0000001a4700780c */ /* 0x000fe20004701670 */
[----:B------:R-:W-:Y:S03]  /*3570*/  BSSY B1, `(.L_x_92) ;  /* 0x0000006000017945 */ /* 0x000fe60003800000 */
[----:B------:R0:W-:Y:S09]  /*3580*/  @!P5 STG.E.U8 desc[UR36][R4.64+0x18], R7 ;  /* 0x000018070400d986 */ /* 0x0001f2000c101124 */
[----:B------:R-:W-:Y:S05]  /*3590*/  @P0 BRA `(.L_x_93) ;  /* 0x00000000000c0947 */ /* 0x000fea0003800000 */
[----:B------:R-:W3:Y:S02]  /*35a0*/  LDG.E.U8 R56, desc[UR36][R12.64+0x19] ;  /* 0x000019240c387981 */ /* 0x000ee4000c1e1100 */
[----:B---3--:R-:W-:-:S05]  /*35b0*/  PRMT R6, R56, 0x8880, RZ ;  /* 0x0000888038067816 */ /* 0x008fca00000000ff */
[----:B------:R-:W-:-:S07]  /*35c0*/  IMAD R3, R6, R23, RZ ;  /* 0x0000001706037224 */ /* 0x000fce00078e02ff */
.L_x_93:
[----:B------:R-:W-:Y:S05]  /*35d0*/  BSYNC B1 ;  /* 0x0000000000017941 */ /* 0x000fea0003800000 */
.L_x_92:
[----:B------:R-:W-:Y:S01]  /*35e0*/  IMAD R3, R39, R22, R3 ;  /* 0x0000001627037224 */ /* 0x000fe200078e0203 */
[----:B------:R-:W-:Y:S06]  /*35f0*/  @P0 BRA `(.L_x_94) ;  /* 0x0000000400980947 */ /* 0x000fec0003800000 */
[----:B------:R1:W-:Y:S01]  /*3600*/  STG.E.U8 desc[UR36][R4.64+0x19], R3 ;  /* 0x0000190304007986 */ /* 0x0003e2000c101124 */
[----:B------:R-:W-:Y:S05]  /*3610*/  BRA `(.L_x_94) ;  /* 0x0000000400907947 */ /* 0x000fea0003800000 */
.L_x_29:
[C---:B------:R-:W-:Y:S02]  /*3620*/  ISETP.GE.AND P2, PT, R70.reuse, 0x1, PT ;  /* 0x000000014600780c */ /* 0x040fe40003f46270 */
[----:B------:R-:W-:Y:S02]  /*3630*/  ISETP.GE.AND P0, PT, R70, 0x9, PT ;  /* 0x000000094600780c */ /* 0x000fe40003f06270 */
[C---:B------:R-:W-:Y:S02]  /*3640*/  ISETP.LT.OR P3, PT, R71.reuse, 0x1, !P2 ;  /* 0x000000014700780c */ /* 0x040fe40005761670 */
[C---:B------:R-:W-:Y:S02]  /*3650*/  ISETP.LT.OR P5, PT, R71.reuse, 0x2, !P2 ;  /* 0x000000024700780c */ /* 0x040fe400057a1670 */
[C---:B------:R-:W-:Y:S02]  /*3660*/  ISETP.LT.OR P1, PT, R71.reuse, 0x1, !P0 ;  /* 0x000000014700780c */ /* 0x040fe40004721670 */
[----:B------:R-:W-:-:S07]  /*3670*/  ISETP.LT.OR P4, PT, R71, 0x2, !P0 ;  /* 0x000000024700780c */ /* 0x000fce0004781670 */
[-C--:B------:R-:W-:Y:S02]  /*3680*/  @!P3 IMAD R3, R40, R22.reuse, RZ ;  /* 0x000000162803b224 */ /* 0x080fe400078e02ff */
[-C--:B------:R-:W-:Y:S02]  /*3690*/  @!P5 IMAD R41, R41, R22.reuse, RZ ;  /* 0x000000162929d224 */ /* 0x080fe400078e02ff */
[-C--:B------:R-:W-:Y:S01]  /*36a0*/  @!P1 IMAD R13, R42, R22.reuse, RZ ;  /* 0x000000162a0d9224 */ /* 0x080fe200078e02ff */
[----:B------:R0:W-:Y:S01]  /*36b0*/  @!P3 STG.E.U8 desc[UR36][R10.64], R3 ;  /* 0x000000030a00b986 */ /* 0x0001e2000c101124 */
[----:B------:R-:W-:Y:S01]  /*36c0*/  ISETP.LT.OR P3, PT, R71, 0x9, !P2 ;  /* 0x000000094700780c */ /* 0x000fe20005761670 */
[----:B------:R-:W-:Y:S02]  /*36d0*/  @!P4 IMAD R43, R43, R22, RZ ;  /* 0x000000162b2bc224 */ /* 0x000fe400078e02ff */
[----:B------:R-:W-:Y:S01]  /*36e0*/  @!P5 STG.E.U8 desc[UR36][R10.64+0x1], R41 ;  /* 0x000001290a00d986 */ /* 0x000fe2000c101124 */
[----:B------:R-:W-:-:S03]  /*36f0*/  ISETP.LT.OR P5, PT, R71, 0xa, !P2 ;  /* 0x0000000a4700780c */ /* 0x000fc600057a1670 */
[----:B------:R1:W-:Y:S01]  /*3700*/  @!P1 STG.E.U8 desc[UR36][R8.64], R13 ;  /* 0x0000000d08009986 */ /* 0x0003e2000c101124 */
[----:B------:R-:W-:-:S03]  /*3710*/  ISETP.LT.OR P1, PT, R71, 0x9, !P0 ;  /* 0x000000094700780c */ /* 0x000fc60004721670 */
[----:B------:R-:W-:Y:S01]  /*3720*/  @!P4 STG.E.U8 desc[UR36][R8.64+0x1], R43 ;  /* 0x0000012b0800c986 */ /* 0x000fe2000c101124 */
[----:B------:R-:W-:Y:S01]  /*3730*/  ISETP.LT.OR P4, PT, R71, 0xa, !P0 ;  /* 0x0000000a4700780c */ /* 0x000fe20004781670 */
[----:B------:R-:W-:-:S04]  /*3740*/  @!P3 IMAD R15, R44, R22, RZ ;  /* 0x000000162c0fb224 */ /* 0x000fc800078e02ff */
[-C--:B------:R-:W-:Y:S01]  /*3750*/  @!P5 IMAD R45, R45, R22.reuse, RZ ;  /* 0x000000162d2dd224 */ /* 0x080fe200078e02ff */
[----:B------:R2:W-:Y:S01]  /*3760*/  @!P3 STG.E.U8 desc[UR36][R10.64+0x8], R15 ;  /* 0x0000080f0a00b986 */ /* 0x0005e2000c101124 */
[C---:B------:R-:W-:Y:S02]  /*3770*/  ISETP.LT.OR P3, PT, R71.reuse, 0x11, !P2 ;  /* 0x000000114700780c */ /* 0x040fe40005761670 */
[-C--:B0-----:R-:W-:Y:S01]  /*3780*/  @!P1 IMAD R3, R46, R22.reuse, RZ ;  /* 0x000000162e039224 */ /* 0x081fe200078e02ff */
[----:B------:R-:W-:Y:S01]  /*3790*/  @!P5 STG.E.U8 desc[UR36][R10.64+0x9], R45 ;  /* 0x0000092d0a00d986 */ /* 0x000fe2000c101124 */
[----:B------:R-:W-:Y:S02]  /*37a0*/  ISETP.LT.OR P5, PT, R71, 0x12, !P2 ;  /* 0x000000124700780c */ /* 0x000fe400057a1670 */
[----:B------:R-:W-:Y:S01]  /*37b0*/  @!P4 IMAD R47, R47, R22, RZ ;  /* 0x000000162f2fc224 */ /* 0x000fe200078e02ff */
[----:B------:R0:W-:Y:S01]  /*37c0*/  @!P1 STG.E.U8 desc[UR36][R8.64+0x8], R3 ;  /* 0x0000080308009986 */ /* 0x0001e2000c101124 */
[----:B------:R-:W-:-:S03]  /*37d0*/  ISETP.LT.OR P1, PT, R71, 0x11, !P0 ;  /* 0x000000114700780c */ /* 0x000fc60004721670 */
[----:B------:R-:W-:Y:S01]  /*37e0*/  @!P4 STG.E.U8 desc[UR36][R8.64+0x9], R47 ;  /* 0x0000092f0800c986 */ /* 0x000fe2000c101124 */
[----:B------:R-:W-:Y:S01]  /*37f0*/  ISETP.LT.OR P4, PT, R71, 0x12, !P0 ;  /* 0x000000124700780c */ /* 0x000fe20004781670 */
[----:B-1----:R-:W-:-:S04]  /*3800*/  @!P3 IMAD R13, R48, R22, RZ ;  /* 0x00000016300db224 */ /* 0x002fc800078e02ff */
[-C--:B------:R-:W-:Y:S01]  /*3810*/  @!P5 IMAD R49, R49, R22.reuse, RZ ;  /* 0x000000163131d224 */ /* 0x080fe200078e02ff */
[----:B------:R1:W-:Y:S01]  /*3820*/  @!P3 STG.E.U8 desc[UR36][R10.64+0x10], R13 ;  /* 0x0000100d0a00b986 */ /* 0x0003e2000c101124 */
[C---:B------:R-:W-:Y:S02]  /*3830*/  ISETP.LT.OR P3, PT, R71.reuse, 0x19, !P2 ;  /* 0x000000194700780c */ /* 0x040fe40005761670 */
[-C--:B--2---:R-:W-:Y:S01]  /*3840*/  @!P1 IMAD R15, R50, R22.reuse, RZ ;  /* 0x00000016320f9224 */ /* 0x084fe200078e02ff */
[----:B------:R-:W-:Y:S01]  /*3850*/  @!P5 STG.E.U8 desc[UR36][R10.64+0x11], R49 ;  /* 0x000011310a00d986 */ /* 0x000fe2000c101124 */
[----:B------:R-:W-:Y:S02]  /*3860*/  ISETP.LT.OR P2, PT, R71, 0x1a, !P2 ;  /* 0x0000001a4700780c */ /* 0x000fe40005741670 */
[----:B------:R-:W-:Y:S01]  /*3870*/  @!P4 IMAD R51, R51, R22, RZ ;  /* 0x000000163333c224 */ /* 0x000fe200078e02ff */
[----:B------:R2:W-:Y:S01]  /*3880*/  @!P1 STG.E.U8 desc[UR36][R8.64+0x10], R15 ;  /* 0x0000100f08009986 */ /* 0x0005e2000c101124 */
[----:B------:R-:W-:-:S02]  /*3890*/  ISETP.GE.AND P1, PT, R70, 0x81, PT ;  /* 0x000000814600780c */ /* 0x000fc40003f26270 */
[C---:B------:R-:W-:Y:S01]  /*38a0*/  ISETP.LT.OR P5, PT, R71.reuse, 0x19, !P0 ;  /* 0x000000194700780c */ /* 0x040fe200047a1670 */
[----:B------:R-:W-:Y:S01]  /*38b0*/  @!P4 STG.E.U8 desc[UR36][R8.64+0x11], R51 ;  /* 0x000011330800c986 */ /* 0x000fe2000c101124 */
[C---:B------:R-:W-:Y:S01]  /*38c0*/  ISETP.LT.OR P0, PT, R71.reuse, 0x1a, !P0 ;  /* 0x0000001a4700780c */ /* 0x040fe20004701670 */
[----:B0-----:R-:W-:Y:S01]  /*38d0*/  @!P3 IMAD R3, R52, R22, RZ ;  /* 0x000000163403b224 */ /* 0x001fe200078e02ff */
[----:B------:R-:W-:-:S03]  /*38e0*/  ISETP.LT.OR P4, PT, R71, 0x1, !P1 ;  /* 0x000000014700780c */ /* 0x000fc60004f81670 */
[----:B------:R-:W-:Y:S01]  /*38f0*/  @!P2 IMAD R53, R53, R22, RZ ;  /* 0x000000163535a224 */ /* 0x000fe200078e02ff */
[----:B------:R0:W-:Y:S01]  /*3900*/  @!P3 STG.E.U8 desc[UR36][R10.64+0x18], R3 ;  /* 0x000018030a00b986 */ /* 0x0001e2000c101124 */
[----:B------:R-:W-:-:S03]  /*3910*/  ISETP.LT.OR P3, PT, R71, 0x2, !P1 ;  /* 0x000000024700780c */ /* 0x000fc60004f61670 */
[----:B------:R3:W-:Y:S01]  /*3920*/  @!P2 STG.E.U8 desc[UR36][R10.64+0x19], R53 ;  /* 0x000019350a00a986 */ /* 0x0007e2000c101124 */
[-C--:B-1----:R-:W-:Y:S01]  /*3930*/  @!P5 IMAD R13, R54, R22.reuse, RZ ;  /* 0x00000016360dd224 */ /* 0x082fe200078e02ff */
[----:B------:R-:W-:Y:S01]  /*3940*/  ISETP.GE.AND P2, PT, R70, 0x89, PT ;  /* 0x000000894600780c */ /* 0x000fe20003f46270 */
[-C--:B------:R-:W-:Y:S02]  /*3950*/  @!P0 IMAD R55, R55, R22.reuse, RZ ;  /* 0x0000001637378224 */ /* 0x080fe400078e02ff */
[----:B--2---:R-:W-:Y:S01]  /*3960*/  @!P4 IMAD R15, R24, R22, RZ ;  /* 0x00000016180fc224 */ /* 0x004fe200078e02ff */
[----:B------:R-:W-:Y:S01]  /*3970*/  @!P5 STG.E.U8 desc[UR36][R8.64+0x18], R13 ;  /* 0x0000180d0800d986 */ /* 0x000fe2000c101124 */
[----:B------:R-:W-:-:S03]  /*3980*/  ISETP.LT.OR P5, PT, R71, 0x1, !P2 ;  /* 0x000000014700780c */ /* 0x000fc600057a1670 */
[----:B------:R-:W-:Y:S01]  /*3990*/  @!P3 IMAD R25, R25, R22, RZ ;  /* 0x000000161919b224 */ /* 0x000fe200078e02ff */
[----:B------:R-:W-:Y:S01]  /*39a0*/  @!P0 STG.E.U8 desc[UR36][R8.64+0x19], R55 ;  /* 0x0000193708008986 */ /* 0x000fe2000c101124 */
[----:B------:R-:W-:-:S03]  /*39b0*/  ISETP.LT.OR P0, PT, R71, 0x2, !P2 ;  /* 0x000000024700780c */ /* 0x000fc60005701670 */
[----:B------:R-:W-:Y:S01]  /*39c0*/  @!P4 STG.E.U8 desc[UR36][R6.64], R15 ;  /* 0x0000000f0600c986 */ /* 0x000fe2000c101124 */
[----:B------:R-:W-:-:S03]  /*39d0*/  ISETP.LT.OR P4, PT, R71, 0x9, !P1 ;  /* 0x000000094700780c */ /* 0x000fc60004f81670 */
[----:B------:R-:W-:Y:S01]  /*39e0*/  @!P3 STG.E.U8 desc[UR36][R6.64+0x1], R25 ;  /* 0x000001190600b986 */ /* 0x000fe2000c101124 */
[----:B------:R-:W-:Y:S01]  /*39f0*/  ISETP.LT.OR P3, PT, R71, 0xa, !P1 ;  /* 0x0000000a4700780c */ /* 0x000fe20004f61670 */
[----:B0-----:R-:W-:-:S04]  /*3a00*/  @!P5 IMAD R3, R26, R22, RZ ;  /* 0x000000161a03d224 */ /* 0x001fc800078e02ff */
[-C--:B------:R-:W-:Y:S01]  /*3a10*/  @!P0 IMAD R27, R27, R22.reuse, RZ ;  /* 0x000000161b1b8224 */ /* 0x080fe200078e02ff */
[----:B------:R0:W-:Y:S01]  /*3a20*/  @!P5 STG.E.U8 desc[UR36][R4.64], R3 ;  /* 0x000000030400d986 */ /* 0x0001e2000c101124 */
[C---:B------:R-:W-:Y:S02]  /*3a30*/  ISETP.LT.OR P5, PT, R71.reuse, 0x11, !P1 ;  /* 0x000000114700780c */ /* 0x040fe40004fa1670 */
[-C--:B---3--:R-:W-:Y:S01]  /*3a40*/  @!P4 IMAD R11, R28, R22.reuse, RZ ;  /* 0x000000161c0bc224 */ /* 0x088fe200078e02ff */
[----:B------:R-:W-:Y:S01]  /*3a50*/  @!P0 STG.E.U8 desc[UR36][R4.64+0x1], R27 ;  /* 0x0000011b04008986 */ /* 0x000fe2000c101124 */
[----:B------:R-:W-:Y:S02]  /*3a60*/  ISETP.LT.OR P0, PT, R71, 0x9, !P2 ;  /* 0x000000094700780c */ /* 0x000fe40005701670 */
[----:B------:R-:W-:Y:S01]  /*3a70*/  @!P3 IMAD R29, R29, R22, RZ ;  /* 0x000000161d1db224 */ /* 0x000fe200078e02ff */
[----:B------:R1:W-:Y:S01]  /*3a80*/  @!P4 STG.E.U8 desc[UR36][R6.64+0x8], R11 ;  /* 0x0000080b0600c986 */ /* 0x0003e2000c101124 */
[----:B------:R-:W-:-:S03]  /*3a90*/  ISETP.LT.OR P4, PT, R71, 0xa, !P2 ;  /* 0x0000000a4700780c */ /* 0x000fc60005781670 */
[----:B------:R-:W-:Y:S01]  /*3aa0*/  @!P3 STG.E.U8 desc[UR36][R6.64+0x9], R29 ;  /* 0x0000091d0600b986 */ /* 0x000fe2000c101124 */
[----:B------:R-:W-:Y:S01]  /*3ab0*/  ISETP.LT.OR P3, PT, R71, 0x12, !P1 ;  /* 0x000000124700780c */ /* 0x000fe20004f61670 */
[----:B0-----:R-:W-:-:S04]  /*3ac0*/  @!P5 IMAD R3, R32, R22, RZ ;  /* 0x000000162003d224 */ /* 0x001fc800078e02ff */
[----:B------:R-:W-:-:S04]  /*3ad0*/  @!P0 IMAD R9, R30, R22, RZ ;  /* 0x000000161e098224 */ /* 0x000fc800078e02ff */
[-C--:B------:R-:W-:Y:S01]  /*3ae0*/  @!P4 IMAD R31, R31, R22.reuse, RZ ;  /* 0x000000161f1fc224 */ /* 0x080fe200078e02ff */
[----:B------:R0:W-:Y:S01]  /*3af0*/  @!P0 STG.E.U8 desc[UR36][R4.64+0x8], R9 ;  /* 0x0000080904008986 */ /* 0x0001e2000c101124 */
[----:B------:R-:W-:Y:S02]  /*3b00*/  ISETP.LT.OR P0, PT, R71, 0x11, !P2 ;  /* 0x000000114700780c */ /* 0x000fe40005701670 */
[----:B------:R-:W-:Y:S01]  /*3b10*/  @!P3 IMAD R33, R33, R22, RZ ;  /* 0x000000162121b224 */ /* 0x000fe200078e02ff */
[----:B------:R-:W-:Y:S01]  /*3b20*/  @!P4 STG.E.U8 desc[UR36][R4.64+0x9], R31 ;  /* 0x0000091f0400c986 */ /* 0x000fe2000c101124 */
[----:B------:R-:W-:-:S03]  /*3b30*/  ISETP.LT.OR P4, PT, R71, 0x12, !P2 ;  /* 0x000000124700780c */ /* 0x000fc60005781670 */
[----:B------:R-:W-:Y:S01]  /*3b40*/  @!P3 STG.E.U8 desc[UR36][R6.64+0x11], R33 ;  /* 0x000011210600b986 */ /* 0x000fe2000c101124 */
[C---:B------:R-:W-:Y:S02]  /*3b50*/  ISETP.LT.OR P3, PT, R71.reuse, 0x19, !P1 ;  /* 0x000000194700780c */ /* 0x040fe40004f61670 */
[C---:B------:R-:W-:Y:S01]  /*3b60*/  ISETP.LT.OR P1, PT, R71.reuse, 0x1a, !P1 ;  /* 0x0000001a4700780c */ /* 0x040fe20004f21670 */
[----:B------:R2:W-:Y:S01]  /*3b70*/  @!P5 STG.E.U8 desc[UR36][R6.64+0x10], R3 ;  /* 0x000010030600d986 */ /* 0x0005e2000c101124 */
[C---:B------:R-:W-:Y:S01]  /*3b80*/  ISETP.LT.OR P5, PT, R71.reuse, 0x19, !P2 ;  /* 0x000000194700780c */ /* 0x040fe200057a1670 */
[----:B-1----:R-:W-:Y:S01]  /*3b90*/  @!P0 IMAD R11, R34, R22, RZ ;  /* 0x00000016220b8224 */ /* 0x002fe200078e02ff */
[----:B------:R-:W-:-:S03]  /*3ba0*/  ISETP.LT.OR P2, PT, R71, 0x1a, !P2 ;  /* 0x0000001a4700780c */ /* 0x000fc60005741670 */
[-C--:B------:R-:W-:Y:S01]  /*3bb0*/  @!P4 IMAD R35, R35, R22.reuse, RZ ;  /* 0x000000162323c224 */ /* 0x080fe200078e02ff */
[----:B------:R3:W-:Y:S03]  /*3bc0*/  @!P0 STG.E.U8 desc[UR36][R4.64+0x10], R11 ;  /* 0x0000100b04008986 */ /* 0x0007e6000c101124 */
[-C--:B0-----:R-:W-:Y:S01]  /*3bd0*/  @!P3 IMAD R9, R36, R22.reuse, RZ ;  /* 0x000000162409b224 */ /* 0x081fe200078e02ff */
[----:B------:R3:W-:Y:S01]  /*3be0*/  @!P4 STG.E.U8 desc[UR36][R4.64+0x11], R35 ;  /* 0x000011230400c986 */ /* 0x0007e2000c101124 */
[-C--:B------:R-:W-:Y:S02]  /*3bf0*/  @!P1 IMAD R37, R37, R22.reuse, RZ ;  /* 0x0000001625259224 */ /* 0x080fe400078e02ff */
[-C--:B--2---:R-:W-:Y:S01]  /*3c00*/  @!P5 IMAD R3, R38, R22.reuse, RZ ;  /* 0x000000162603d224 */ /* 0x084fe200078e02ff */
[----:B------:R3:W-:Y:S01]  /*3c10*/  @!P3 STG.E.U8 desc[UR36][R6.64+0x18], R9 ;  /* 0x000018090600b986 */ /* 0x0007e2000c101124 */
[----:B------:R-:W-:-:S03]  /*3c20*/  @!P2 IMAD R39, R39, R22, RZ ;  /* 0x000000162727a224 */ /* 0x000fc600078e02ff */
[----:B------:R3:W-:Y:S04]  /*3c30*/  @!P1 STG.E.U8 desc[UR36][R6.64+0x19], R37 ;  /* 0x0000192506009986 */ /* 0x0007e8000c101124 */
[----:B------:R3:W-:Y:S04]  /*3c40*/  @!P5 STG.E.U8 desc[UR36][R4.64+0x18], R3 ;  /* 0x000018030400d986 */ /* 0x0007e8000c101124 */
[----:B------:R3:W-:Y:S02]  /*3c50*/  @!P2 STG.E.U8 desc[UR36][R4.64+0x19], R39 ;  /* 0x000019270400a986 */ /* 0x0007e4000c101124 */
.L_x_94:
[----:B------:R-:W-:Y:S05]  /*3c60*/  BSYNC B0 ;  /* 0x0000000000007941 */ /* 0x000fea0003800000 */
.L_x_28:
[----:B------:R-:W-:Y:S01]  /*3c70*/  ULDC UR4, c[0x0][0xc] ;  /* 0x0000030000047ab9 */ /* 0x000fe20000000800 */
[----:B------:R-:W-:Y:S01]  /*3c80*/  ULDC UR5, c[0x0][0x10] ;  /* 0x0000040000057ab9 */ /* 0x000fe20000000800 */
[----:B-1-3--:R-:W1:Y:S01]  /*3c90*/  LDC R3, c[0x0][0x14] ;  /* 0x00000500ff037b82 */ /* 0x00ae620000000800 */
[----:B------:R-:W-:Y:S01]  /*3ca0*/  UIMAD.WIDE.U32 UR4, UR4, UR5, URZ ;  /* 0x00000005040472a5 */ /* 0x000fe2000f8e003f */
[----:B------:R-:W-:Y:S02]  /*3cb0*/  IMAD.MOV.U32 R57, RZ, RZ, -0x1 ;  /* 0xffffffffff397424 */ /* 0x000fe400078e00ff */
[----:B------:R-:W-:-:S03]  /*3cc0*/  IMAD.MOV.U32 R59, RZ, RZ, -0x1 ;  /* 0xffffffffff3b7424 */ /* 0x000fc600078e00ff */
[----:B-1----:R-:W-:-:S04]  /*3cd0*/  IMAD.WIDE.U32 R16, R3, UR4, R16 ;  /* 0x0000000403107c25 */ /* 0x002fc8000f8e0010 */
[----:B------:R-:W-:Y:S01]  /*3ce0*/  IMAD R3, R3, UR5, RZ ;  /* 0x0000000503037c24 */ /* 0x000fe2000f8e02ff */
[----:B------:R-:W-:Y:S02]  /*3cf0*/  ULDC.64 UR4, c[0x0][0x650] ;  /* 0x0001940000047ab9 */ /* 0x000fe40000000a00 */
[----:B------:R-:W-:Y:S01]  /*3d00*/  ISETP.GE.U32.AND P0, PT, R16, UR4, PT ;  /* 0x0000000410007c0c */ /* 0x000fe2000bf06070 */
[--C-:B------:R-:W-:Y:S01]  /*3d10*/  IMAD.IADD R17, R17, 0x1, R3.reuse ;  /* 0x0000000111117824 */ /* 0x100fe200078e0203 */
[----:B------:R-:W-:-:S04]  /*3d20*/  PRMT R3, RZ, 0x7610, R3 ;  /* 0x00007610ff037816 */ /* 0x000fc80000000003 */
[----:B------:R-:W-:-:S13]  /*3d30*/  ISETP.GE.U32.AND.EX P0, PT, R17, UR5, PT, P0 ;  /* 0x0000000511007c0c */ /* 0x000fda000bf06100 */
[----:B------:R-:W-:Y:S05]  /*3d40*/  @P0 BRA `(.L_x_95) ;  /* 0x0000000400640947 */ /* 0x000fea0003800000 */
[----:B------:R-:W1:Y:S01]  /*3d50*/  S2R R12, SR_CTAID.X ;  /* 0x00000000000c7919 */ /* 0x000e620000002500 */
[----:B------:R-:W3:Y:S01]  /*3d60*/  LDC.64 R10, c[0x0][0x628] ;  /* 0x00018a00ff0a7b82 */ /* 0x000ee20000000a00 */
[----:B------:R-:W-:Y:S01]  /*3d70*/  ULDC UR4, c[0x0][0x150] ;  /* 0x0000540000047ab9 */ /* 0x000fe20000000800 */
[----:B------:R-:W-:Y:S01]  /*3d80*/  IMAD.MOV.U32 R8, RZ, RZ, R16 ;  /* 0x000000ffff087224 */ /* 0x000fe200078e0010 */
[----:B------:R-:W0:Y:S01]  /*3d90*/  S2R R24, SR_CTAID.Y ;  /* 0x0000000000187919 */ /* 0x000e220000002600 */
[----:B------:R-:W-:-:S04]  /*3da0*/  IMAD.MOV.U32 R9, RZ, RZ, R17 ;  /* 0x000000ffff097224 */ /* 0x000fc800078e0011 */
[----:B------:R-:W0:Y:S08]  /*3db0*/  LDC R21, c[0x0][0x144] ;  /* 0x00005100ff157b82 */ /* 0x000e300000000800 */
[----:B------:R-:W0:Y:S08]  /*3dc0*/  LDC R0, c[0x0][0x630] ;  /* 0x00018c00ff007b82 */ /* 0x000e300000000800 */
[----:B------:R-:W0:Y:S01]  /*3dd0*/  LDC.64 R14, c[0x0][0x620] ;  /* 0x00018800ff0e7b82 */ /* 0x000e220000000a00 */
[----:B---3--:R-:W-:-:S04]  /*3de0*/  ISETP.NE.U32.AND P0, PT, R10, RZ, PT ;  /* 0x000000ff0a00720c */ /* 0x008fc80003f05070 */
[----:B------:R-:W-:Y:S02]  /*3df0*/  ISETP.NE.AND.EX P0, PT, R11, RZ, PT, P0 ;  /* 0x000000ff0b00720c */ /* 0x000fe40003f05300 */
[----:B-1----:R-:W-:-:S05]  /*3e00*/  I2FP.F32.U32 R3, R12 ;  /* 0x0000000c00037245 */ /* 0x002fca0000201000 */
[----:B------:R-:W-:-:S04]  /*3e10*/  FMUL R3, R3, UR4 ;  /* 0x0000000403037c20 */ /* 0x000fc80008400000 */
[----:B------:R1:W3:Y:S02]  /*3e20*/  F2I.U32.TRUNC.NTZ R20, R3 ;  /* 0x0000000300147305 */ /* 0x0002e4000020f000 */
[----:B------:R-:W-:Y:S05]  /*3e30*/  @!P0 BRA `(.L_x_96) ;  /* 0x0000000000288947 */ /* 0x000fea0003800000 */
[----:B-1----:R-:W1:Y:S02]  /*3e40*/  LDC R3, c[0x0][0x634] ;  /* 0x00018d00ff037b82 */ /* 0x002e640000000800 */
[----:B-1----:R-:W-:-:S05]  /*3e50*/  IADD3 R3, P0, R16, R3, RZ ;  /* 0x0000000310037210 */ /* 0x002fca0007f1e0ff */
[----:B------:R-:W-:-:S04]  /*3e60*/  IMAD.X R13, RZ, RZ, R17, P0 ;  /* 0x000000ffff0d7224 */ /* 0x000fc800000e0611 */
[----:B0-2-4-:R-:W-:-:S04]  /*3e70*/  IMAD.WIDE.U32 R4, R13, R10, RZ ;  /* 0x0000000a0d047225 */ /* 0x015fc800078e00ff */
[----:B------:R-:W-:-:S04]  /*3e80*/  IMAD.WIDE.U32 R6, P0, R3, R11, R4 ;  /* 0x0000000b03067225 */ /* 0x000fc80007800004 */
[----:B------:R-:W-:-:S04]  /*3e90*/  IMAD.WIDE.U32 R4, R3, R10, RZ ;  /* 0x0000000a03047225 */ /* 0x000fc800078e00ff */
[----:B------:R-:W-:Y:S01]  /*3ea0*/  IMAD.X R9, RZ, RZ, RZ, P0 ;  /* 0x000000ffff097224 */ /* 0x000fe200000e06ff */
[----:B------:R-:W-:Y:S01]  /*3eb0*/  IADD3 RZ, P0, R5, R6, RZ ;  /* 0x0000000605ff7210 */ /* 0x000fe20007f1e0ff */
[----:B------:R-:W-:-:S04]  /*3ec0*/  IMAD.MOV.U32 R8, RZ, RZ, R7 ;  /* 0x000000ffff087224 */ /* 0x000fc800078e0007 */
[----:B------:R-:W-:-:S08]  /*3ed0*/  IMAD.WIDE.U32.X R8, R13, R11, R8, P0 ;  /* 0x0000000b0d087225 */ /* 0x000fd000000e0408 */
.L_x_96:
[----:B------:R-:W2:Y:S01]  /*3ee0*/  LDC.64 R28, c[0x0][0x640] ;  /* 0x00019000ff1c7b82 */ /* 0x000ea20000000a00 */
[-CC-:B0-----:R-:W-:Y:S01]  /*3ef0*/  SHF.R.U64 R59, R8, R0.reuse, R9.reuse ;  /* 0x00000000083b7219 */ /* 0x181fe20000001209 */
[----:B---3--:R-:W-:Y:S01]  /*3f00*/  IMAD.MOV R20, RZ, RZ, -R20 ;  /* 0x000000ffff147224 */ /* 0x008fe200078e0a14 */
[----:B------:R-:W-:Y:S01]  /*3f10*/  SHF.R.U32.HI R0, RZ, R0, R9 ;  /* 0x00000000ff007219 */ /* 0x000fe20000011609 */
[----:B------:R-:W-:Y:S01]  /*3f20*/  ULDC UR4, c[0x0][0x154] ;  /* 0x0000550000047ab9 */ /* 0x000fe20000000800 */
[----:B-1----:R-:W-:Y:S01]  /*3f30*/  IADD3 R3, P0, RZ, -R59, RZ ;  /* 0x8000003bff037210 */ /* 0x002fe20007f1e0ff */
[----:B------:R-:W-:Y:S02]  /*3f40*/  IMAD R21, R21, R20, R12 ;  /* 0x0000001415157224 */ /* 0x000fe400078e020c */
[----:B------:R-:W0:Y:S01]  /*3f50*/  LDC R6, c[0x0][0x618] ;  /* 0x00018600ff067b82 */ /* 0x000e220000000800 */
[----:B------:R-:W-:Y:S02]  /*3f60*/  IMAD.MOV.U32 R7, RZ, RZ, 0x1 ;  /* 0x00000001ff077424 */ /* 0x000fe400078e00ff */
[----:B--2-4-:R-:W-:-:S04]  /*3f70*/  IMAD.X R5, RZ, RZ, ~R0, P0 ;  /* 0x000000ffff057224 */ /* 0x014fc800000e0e00 */
[-C--:B------:R-:W-:Y:S01]  /*3f80*/  IMAD R0, R5, R14.reuse, RZ ;  /* 0x0000000e05007224 */ /* 0x080fe200078e02ff */
[----:B------:R-:W1:Y:S01]  /*3f90*/  LDC R8, c[0x0][0x608] ;  /* 0x00018200ff087b82 */ /* 0x000e620000000800 */
[----:B------:R-:W-:-:S04]  /*3fa0*/  IMAD.WIDE.U32 R4, R3, R14, R16 ;  /* 0x0000000e03047225 */ /* 0x000fc800078e0010 */
[----:B------:R-:W-:Y:S01]  /*3fb0*/  IMAD R3, R3, R15, R0 ;  /* 0x0000000f03037224 */ /* 0x000fe200078e0200 */
[----:B------:R-:W-:Y:S02]  /*3fc0*/  I2FP.F32.U32 R0, R24 ;  /* 0x0000001800007245 */ /* 0x000fe40000201000 */
[----:B------:R-:W2:Y:S01]  /*3fd0*/  LDC R26, c[0x0][0x658] ;  /* 0x00019600ff1a7b82 */ /* 0x000ea20000000800 */
[----:B------:R-:W-:Y:S01]  /*3fe0*/  IMAD.IADD R3, R5, 0x1, R3 ;  /* 0x0000000105037824 */ /* 0x000fe200078e0203 */
[----:B------:R-:W-:Y:S01]  /*3ff0*/  ISETP.NE.U32.AND P0, PT, R28, RZ, PT ;  /* 0x000000ff1c00720c */ /* 0x000fe20003f05070 */
[----:B------:R-:W-:Y:S01]  /*4000*/  FMUL R0, R0, UR4 ;  /* 0x0000000400007c20 */ /* 0x000fe20008400000 */
[----:B------:R-:W-:Y:S02]  /*4010*/  IMAD.MOV.U32 R5, RZ, RZ, -0x1 ;  /* 0xffffffffff057424 */ /* 0x000fe400078e00ff */
[----:B------:R-:W-:Y:S01]  /*4020*/  ISETP.NE.AND.EX P0, PT, R29, RZ, PT, P0 ;  /* 0x000000ff1d00720c */ /* 0x000fe20003f05300 */
[----:B------:R3:W4:Y:S01]  /*4030*/  F2I.U32.TRUNC.NTZ R13, R0 ;  /* 0x00000000000d7305 */ /* 0x000722000020f000 */
[----:B------:R-:W3:Y:S01]  /*4040*/  LDC R15, c[0x0][0x148] ;  /* 0x00005200ff0f7b82 */ /* 0x000ee20000000800 */
[----:B0-----:R-:W-:-:S02]  /*4050*/  SHF.R.U64 R12, R4, R6, R3 ;  /* 0x00000006040c7219 */ /* 0x001fc40000001203 */
[----:B------:R-:W-:-:S05]  /*4060*/  SHF.R.U32.HI R3, RZ, R6, R3 ;  /* 0x00000006ff037219 */ /* 0x000fca0000011603 */
[----:B------:R-:W0:Y:S01]  /*4070*/  LDC R20, c[0x0][0x600] ;  /* 0x00018000ff147b82 */ /* 0x000e220000000800 */
[-CC-:B-1----:R-:W-:Y:S02]  /*4080*/  SHF.R.U64 R10, R12, R8.reuse, R3.reuse ;  /* 0x000000080c0a7219 */ /* 0x182fe40000001203 */
[----:B------:R-:W-:-:S05]  /*4090*/  SHF.R.U32.HI R3, RZ, R8, R3 ;  /* 0x00000008ff037219 */ /* 0x000fca0000011603 */
[----:B------:R-:W1:Y:S01]  /*40a0*/  LDC R27, c[0x0][0x648] ;  /* 0x00019200ff1b7b82 */ /* 0x000e620000000800 */
[-C--:B--2---:R-:W-:Y:S02]  /*40b0*/  SHF.L.U32 R4, R5, R26.reuse, RZ ;  /* 0x0000001a05047219 */ /* 0x084fe400000006ff */
[-CC-:B------:R-:W-:Y:S02]  /*40c0*/  SHF.R.U64 R14, R10, R26.reuse, R3.reuse ;  /* 0x0000001a0a0e7219 */ /* 0x180fe40000001203 */
[----:B------:R-:W-:Y:S02]  /*40d0*/  SHF.R.U32.HI R5, RZ, R26, R3 ;  /* 0x0000001aff057219 */ /* 0x000fe40000011603 */
[----:B------:R-:W-:Y:S01]  /*40e0*/  LOP3.LUT R25, RZ, R4, RZ, 0x33, !PT ;  /* 0x00000004ff197212 */ /* 0x000fe200078e33ff */
[----:B------:R-:W2:Y:S01]  /*40f0*/  LDC R30, c[0x0][0x638] ;  /* 0x00018e00ff1e7b82 */ /* 0x000ea20000000800 */
[----:B------:R-:W-:Y:S01]  /*4100*/  SHF.L.U32 R26, R7, R26, RZ ;  /* 0x0000001a071a7219 */ /* 0x000fe200000006ff */
[----:B------:R-:W-:-:S06]  /*4110*/  IMAD.MOV.U32 R4, RZ, RZ, R14 ;  /* 0x000000ffff047224 */ /* 0x000fcc00078e000e */
[----:B------:R-:W0:Y:S01]  /*4120*/  LDC R31, c[0x0][0x610] ;  /* 0x00018400ff1f7b82 */ /* 0x000e220000000800 */
[----:B----4-:R-:W-:Y:S05]  /*4130*/  @!P0 BRA `(.L_x_97) ;  /* 0x0000000000288947 */ /* 0x010fea0003800000 */
[----:B------:R-:W4:Y:S02]  /*4140*/  LDC R3, c[0x0][0x64c] ;  /* 0x00019300ff037b82 */ /* 0x000f240000000800 */
[----:B----4-:R-:W-:-:S05]  /*4150*/  IADD3 R3, P0, R14, R3, RZ ;  /* 0x000000030e037210 */ /* 0x010fca0007f1e0ff */
        /* <DEDUP_REMOVED lines=8> */
.L_x_97:
[----:B------:R-:W-:Y:S01]  /*41e0*/  ISETP.NE.AND P0, PT, R2, 0x1, PT ;  /* 0x000000010200780c */ /* 0x000fe20003f05270 */
[----:B0-----:R-:W-:Y:S01]  /*41f0*/  VIADD R7, R20, 0xffffffff ;  /* 0xffffffff14077836 */ /* 0x001fe20000000000 */
[----:B-1-3--:R-:W-:Y:S01]  /*4200*/  SHF.R.U64 R0, R4, R27, R5 ;  /* 0x0000001b04007219 */ /* 0x00afe20000001205 */
[----:B------:R-:W-:Y:S01]  /*4210*/  IMAD.MOV R13, RZ, RZ, -R13 ;  /* 0x000000ffff0d7224 */ /* 0x000fe200078e0a0d */
[----:B------:R-:W-:Y:S01]  /*4220*/  LOP3.LUT R5, R10, R25, RZ, 0xc0, !PT ;  /* 0x000000190a057212 */ /* 0x000fe200078ec0ff */
[----:B------:R-:W-:Y:S01]  /*4230*/  IMAD.MOV.U32 R4, RZ, RZ, 0x1 ;  /* 0x00000001ff047424 */ /* 0x000fe200078e00ff */
[----:B------:R-:W-:Y:S01]  /*4240*/  LOP3.LUT R12, R12, R7, RZ, 0xc0, !PT ;  /* 0x000000070c0c7212 */ /* 0x000fe200078ec0ff */
[----:B------:R-:W-:Y:S02]  /*4250*/  IMAD.MOV R3, RZ, RZ, -R0 ;  /* 0x000000ffff037224 */ /* 0x000fe400078e0a00 */
[----:B------:R-:W-:Y:S02]  /*4260*/  IMAD R0, R26, R0, R5 ;  /* 0x000000001a007224 */ /* 0x000fe400078e0205 */
[----:B--2---:R-:W-:-:S02]  /*4270*/  IMAD R3, R3, R30, R14 ;  /* 0x0000001e03037224 */ /* 0x004fc400078e020e */
[----:B------:R-:W-:Y:S02]  /*4280*/  @P0 IMAD R21, R15, R13, R24 ;  /* 0x0000000d0f150224 */ /* 0x000fe400078e0218 */
[----:B------:R-:W-:Y:S01]  /*4290*/  IMAD R5, R3, R20, R12 ;  /* 0x0000001403057224 */ /* 0x000fe200078e020c */
[----:B------:R-:W-:Y:S01]  /*42a0*/  PRMT R3, R4, 0x7610, R3 ;  /* 0x0000761004037816 */ /* 0x000fe20000000003 */
[----:B------:R-:W-:-:S05]  /*42b0*/  IMAD R0, R0, R31, R21 ;  /* 0x0000001f00007224 */ /* 0x000fca00078e0215 */
[----:B------:R-:W-:Y:S02]  /*42c0*/  SEL R57, R5, R0, !P0 ;  /* 0x0000000005397207 */ /* 0x000fe40004000000 */
[----:B------:R-:W-:-:S07]  /*42d0*/  SEL R0, R0, R5, !P0 ;  /* 0x0000000500007207 */ /* 0x000fce0004000000 */
.L_x_95:
[----:B------:R-:W-:Y:S01]  /*42e0*/  LOP3.LUT P0, RZ, R3, 0xff, RZ, 0xc0, !PT ;  /* 0x000000ff03ff7812 */ /* 0x000fe2000780c0ff */
[----:B------:R-:W-:-:S12]  /*42f0*/  IMAD.MOV.U32 R60, RZ, RZ, R0 ;  /* 0x000000ffff3c7224 */ /* 0x000fd800078e0000 */
[----:B------:R-:W-:Y:S05]  /*4300*/  @P0 BRA `(.L_x_98) ;  /* 0xffffffcc00140947 */ /* 0x000fea000383ffff */
[----:B------:R-:W-:Y:S05]  /*4310*/  EXIT ;  /* 0x000000000000794d */ /* 0x000fea0003800000 */
.L_x_3:
[----:B0-----:R-:W-:Y:S01]  /*4320*/  ULDC.64 UR4, c[0x0][0x650] ;  /* 0x0001940000047ab9 */ /* 0x001fe20000000a00 */
        /* <DEDUP_REMOVED lines=25> */
.L_x_100:
[--C-:B------:R-:W-:Y:S01]  /*44c0*/  SHF.R.U64 R12, R10, R14, R11.reuse ;  /* 0x0000000e0a0c7219 */ /* 0x100fe2000000120b */
[----:B------:R-:W0:Y:S01]  /*44d0*/  LDC R22, c[0x0][0x618] ;  /* 0x00018600ff167b82 */ /* 0x000e220000000800 */
[----:B------:R-:W-:Y:S01]  /*44e0*/  I2FP.F32.U32 R6, R4 ;  /* 0x0000000400067245 */ /* 0x000fe20000201000 */
[----:B------:R-:W-:Y:S01]  /*44f0*/  ULDC UR4, c[0x0][0x150] ;  /* 0x0000540000047ab9 */ /* 0x000fe20000000800 */
[----:B------:R-:W-:Y:S02]  /*4500*/  SHF.R.U32.HI R5, RZ, R14, R11 ;  /* 0x0000000eff057219 */ /* 0x000fe4000001160b */
[----:B------:R-:W-:Y:S01]  /*4510*/  IADD3 R9, P0, RZ, -R12, RZ ;  /* 0x8000000cff097210 */ /* 0x000fe20007f1e0ff */
[----:B------:R-:W-:Y:S01]  /*4520*/  FMUL R11, R6, UR4 ;  /* 0x00000004060b7c20 */ /* 0x000fe20008400000 */
[----:B------:R-:W-:Y:S01]  /*4530*/  ULDC UR4, c[0x0][0x154] ;  /* 0x0000550000047ab9 */ /* 0x000fe20000000800 */
[----:B------:R-:W1:Y:S02]  /*4540*/  LDC.64 R24, c[0x0][0x640] ;  /* 0x00019000ff187b82 */ /* 0x000e640000000a00 */
[----:B------:R-:W-:-:S02]  /*4550*/  IMAD.X R5, RZ, RZ, ~R5, P0 ;  /* 0x000000ffff057224 */ /* 0x000fc400000e0e05 */
[----:B------:R-:W2:Y:S01]  /*4560*/  F2I.U32.TRUNC.NTZ R11, R11 ;  /* 0x0000000b000b7305 */ /* 0x000ea2000020f000 */
[----:B------:R-:W-:-:S03]  /*4570*/  IMAD.WIDE.U32 R6, R9, R20, R16 ;  /* 0x0000001409067225 */ /* 0x000fc600078e0010 */
[----:B------:R-:W3:Y:S01]  /*4580*/  LDC R13, c[0x0][0x144] ;  /* 0x00005100ff0d7b82 */ /* 0x000ee20000000800 */
[----:B------:R-:W-:-:S04]  /*4590*/  IMAD R8, R5, R20, RZ ;  /* 0x0000001405087224 */ /* 0x000fc800078e02ff */
[----:B------:R-:W-:Y:S02]  /*45a0*/  IMAD R5, R9, R21, R8 ;  /* 0x0000001509057224 */ /* 0x000fe400078e0208 */
[----:B------:R-:W-:Y:S01]  /*45b0*/  IMAD.MOV.U32 R8, RZ, RZ, -0x1 ;  /* 0xffffffffff087424 */ /* 0x000fe200078e00ff */
[----:B------:R-:W4:Y:S01]  /*45c0*/  LDC R14, c[0x0][0x608] ;  /* 0x00018200ff0e7b82 */ /* 0x000f220000000800 */
[----:B------:R-:W-:Y:S01]  /*45d0*/  IMAD.IADD R5, R7, 0x1, R5 ;  /* 0x0000000107057824 */ /* 0x000fe200078e0205 */
[----:B------:R-:W-:-:S04]  /*45e0*/  I2FP.F32.U32 R7, R3 ;  /* 0x0000000300077245 */ /* 0x000fc80000201000 */
[-C--:B0-----:R-:W-:Y:S01]  /*45f0*/  SHF.R.U64 R10, R6, R22.reuse, R5 ;  /* 0x00000016060a7219 */ /* 0x081fe20000001205 */
[----:B--2---:R-:W-:Y:S01]  /*4600*/  IMAD.MOV R6, RZ, RZ, -R11 ;  /* 0x000000ffff067224 */ /* 0x004fe200078e0a0b */
[----:B------:R-:W0:Y:S01]  /*4610*/  LDC R9, c[0x0][0x658] ;  /* 0x00019600ff097b82 */ /* 0x000e220000000800 */
[----:B-1----:R-:W-:Y:S01]  /*4620*/  ISETP.NE.U32.AND P0, PT, R24, RZ, PT ;  /* 0x000000ff1800720c */ /* 0x002fe20003f05070 */
[----:B------:R-:W-:Y:S01]  /*4630*/  FMUL R7, R7, UR4 ;  /* 0x0000000407077c20 */ /* 0x000fe20008400000 */
[----:B------:R-:W-:Y:S02]  /*4640*/  SHF.R.U32.HI R5, RZ, R22, R5 ;  /* 0x00000016ff057219 */ /* 0x000fe40000011605 */
[----:B------:R-:W-:-:S03]  /*4650*/  ISETP.NE.AND.EX P0, PT, R25, RZ, PT, P0 ;  /* 0x000000ff1900720c */ /* 0x000fc60003f05300 */
[----:B------:R-:W1:Y:S01]  /*4660*/  LDC R20, c[0x0][0x148] ;  /* 0x00005200ff147b82 */ /* 0x000e620000000800 */
[----:B---3--:R-:W-:Y:S02]  /*4670*/  IMAD R23, R13, R6, R4 ;  /* 0x000000060d177224 */ /* 0x008fe400078e0204 */
[----:B------:R-:W-:-:S05]  /*4680*/  IMAD.MOV.U32 R6, RZ, RZ, 0x1 ;  /* 0x00000001ff067424 */ /* 0x000fca00078e00ff */
[----:B------:R-:W2:Y:S01]  /*4690*/  LDC R21, c[0x0][0x600] ;  /* 0x00018000ff157b82 */ /* 0x000ea20000000800 */
[-CC-:B----4-:R-:W-:Y:S02]  /*46a0*/  SHF.R.U64 R13, R10, R14.reuse, R5.reuse ;  /* 0x0000000e0a0d7219 */ /* 0x190fe40000001205 */
[----:B------:R-:W-:Y:S02]  /*46b0*/  SHF.R.U32.HI R4, RZ, R14, R5 ;  /* 0x0000000eff047219 */ /* 0x000fe40000011605 */
[----:B------:R3:W4:Y:S03]  /*46c0*/  F2I.U32.TRUNC.NTZ R14, R7 ;  /* 0x00000007000e7305 */ /* 0x000726000020f000 */
[----:B------:R-:W1:Y:S01]  /*46d0*/  LDC R26, c[0x0][0x648] ;  /* 0x00019200ff1a7b82 */ /* 0x000e620000000800 */
[-C--:B0-----:R-:W-:Y:S02]  /*46e0*/  SHF.R.U64 R15, R13, R9.reuse, R4 ;  /* 0x000000090d0f7219 */ /* 0x081fe40000001204 */
[----:B------:R-:W-:-:S02]  /*46f0*/  SHF.L.U32 R8, R8, R9, RZ ;  /* 0x0000000908087219 */ /* 0x000fc400000006ff */
[-C--:B------:R-:W-:Y:S01]  /*4700*/  SHF.R.U32.HI R5, RZ, R9.reuse, R4 ;  /* 0x00000009ff057219 */ /* 0x080fe20000011604 */
[----:B------:R-:W-:Y:S01]  /*4710*/  IMAD.MOV.U32 R4, RZ, RZ, R15 ;  /* 0x000000ffff047224 */ /* 0x000fe200078e000f */
[----:B------:R-:W-:Y:S01]  /*4720*/  SHF.L.U32 R22, R6, R9, RZ ;  /* 0x0000000906167219 */ /* 0x000fe200000006ff */
[----:B------:R-:W0:Y:S01]  /*4730*/  LDC R27, c[0x0][0x638] ;  /* 0x00018e00ff1b7b82 */ /* 0x000e220000000800 */
[----:B------:R-:W-:-:S07]  /*4740*/  LOP3.LUT R28, RZ, R8, RZ, 0x33, !PT ;  /* 0x00000008ff1c7212 */ /* 0x000fce00078e33ff */
        /* <DEDUP_REMOVED lines=12> */
.L_x_101:
[----:B------:R-:W-:Y:S01]  /*4810*/  ISETP.NE.AND P0, PT, R2, 0x1, PT ;  /* 0x000000010200780c */ /* 0x000fe20003f05270 */
[----:B--2---:R-:W-:Y:S01]  /*4820*/  VIADD R7, R21, 0xffffffff ;  /* 0xffffffff15077836 */ /* 0x004fe20000000000 */
[----:B-1----:R-:W-:Y:S01]  /*4830*/  SHF.R.U64 R5, R4, R26, R5 ;  /* 0x0000001a04057219 */ /* 0x002fe20000001205 */
[----:B------:R-:W-:Y:S01]  /*4840*/  IMAD.MOV R14, RZ, RZ, -R14 ;  /* 0x000000ffff0e7224 */ /* 0x000fe200078e0a0e */
[----:B------:R-:W-:Y:S01]  /*4850*/  LOP3.LUT R4, R13, R28, RZ, 0xc0, !PT ;  /* 0x0000001c0d047212 */ /* 0x000fe200078ec0ff */
[----:B------:R-:W-:Y:S01]  /*4860*/  IMAD.MOV.U32 R8, RZ, RZ, R12 ;  /* 0x000000ffff087224 */ /* 0x000fe200078e000c */
[----:B------:R-:W-:Y:S01]  /*4870*/  LOP3.LUT R10, R10, R7, RZ, 0xc0, !PT ;  /* 0x000000070a0a7212 */ /* 0x000fe200078ec0ff */
[----:B------:R-:W-:Y:S02]  /*4880*/  IMAD.MOV R6, RZ, RZ, -R5 ;  /* 0x000000ffff067224 */ /* 0x000fe400078e0a05 */
[----:B------:R-:W-:-:S04]  /*4890*/  IMAD R4, R22, R5, R4 ;  /* 0x0000000516047224 */ /* 0x000fc800078e0204 */
[----:B------:R-:W-:Y:S02]  /*48a0*/  @P0 IMAD R23, R20, R14, R3 ;  /* 0x0000000e14170224 */ /* 0x000fe400078e0203 */
[----:B0-----:R-:W-:Y:S02]  /*48b0*/  IMAD R3, R6, R27, R15 ;  /* 0x0000001b06037224 */ /* 0x001fe400078e020f */
[----:B------:R-:W-:Y:S02]  /*48c0*/  IMAD R7, R4, R29, R23 ;  /* 0x0000001d04077224 */ /* 0x000fe400078e0217 */
[----:B------:R-:W-:Y:S02]  /*48d0*/  IMAD R4, R3, R21, R10 ;  /* 0x0000001503047224 */ /* 0x000fe400078e020a */
[----:B------:R-:W-:-:S03]  /*48e0*/  IMAD.MOV.U32 R6, RZ, RZ, 0x1 ;  /* 0x00000001ff067424 */ /* 0x000fc600078e00ff */
[----:B------:R-:W-:Y:S02]  /*48f0*/  SEL R9, R4, R7, !P0 ;  /* 0x0000000704097207 */ /* 0x000fe40004000000 */
[----:B------:R-:W-:-:S07]  /*4900*/  SEL R7, R7, R4, !P0 ;  /* 0x0000000407077207 */ /* 0x000fce0004000000 */
.L_x_99:
[----:B------:R-:W-:-:S08]  /*4910*/  NOP ;  /* 0x0000000000007918 */ /* 0x000fd00000000000 */
[----:B------:R-:W0:-:S00]  /*4920*/  USETMAXREG.DEALLOC.CTAPOOL 0x28 ;  /* 0x00000028000079c8 */ /* 0x000e0000080e0500 */
[----:B0-----:R-:W-:-:S13]  /*4930*/  ISETP.NE.AND P0, PT, R0, RZ, PT ;  /* 0x000000ff0000720c */ /* 0x001fda0003f05270 */
[----:B------:R-:W-:Y:S05]  /*4940*/  @P0 EXIT ;  /* 0x000000000000094d */ /* 0x000fea0003800000 */
[----:B------:R-:W-:Y:S01]  /*4950*/  LOP3.LUT P0, RZ, R6, 0xff, RZ, 0xc0, !PT ;  /* 0x000000ff06ff7812 */ /* 0x000fe2000780c0ff */
[----:B------:R-:W-:Y:S02]  /*4960*/  IMAD.MOV.U32 R0, RZ, RZ, 0x1 ;  /* 0x00000001ff007424 */ /* 0x000fe400078e00ff */
[----:B------:R-:W-:-:S10]  /*4970*/  IMAD.MOV.U32 R12, RZ, RZ, RZ ;  /* 0x000000ffff0c7224 */ /* 0x000fd400078e00ff */
[----:B------:R-:W-:Y:S05]  /*4980*/  @!P0 BRA `(.L_x_102) ;  /* 0x0000000c00308947 */ /* 0x000fea0003800000 */
[----:B------:R-:W0:Y:S01]  /*4990*/  LDC R0, c[0x0][0x28c] ;  /* 0x0000a300ff007b82 */ /* 0x000e220000000800 */
[----:B------:R-:W-:Y:S01]  /*49a0*/  ULDC UR5, c[0x0][0x600] ;  /* 0x0001800000057ab9 */ /* 0x000fe20000000800 */
[----:B------:R-:W-:Y:S01]  /*49b0*/  ULDC UR4, c[0x0][0xc] ;  /* 0x0000030000047ab9 */ /* 0x000fe20000000800 */
[----:B------:R-:W-:Y:S01]  /*49c0*/  UIADD3 UR16, UR5, -0x1, URZ ;  /* 0xffffffff05107890 */ /* 0x000fe2000fffe03f */
[C---:B------:R-:W-:Y:S01]  /*49d0*/  LOP3.LUT P2, RZ, R18.reuse, 0x7f, RZ, 0xc0, !PT ;  /* 0x0000007f12ff7812 */ /* 0x040fe2000784c0ff */
[----:B------:R-:W-:Y:S01]  /*49e0*/  ULDC UR6, c[0x0][0x658] ;  /* 0x0001960000067ab9 */ /* 0x000fe20000000800 */
[----:B------:R-:W-:Y:S01]  /*49f0*/  ULDC UR5, c[0x0][0x10] ;  /* 0x0000040000057ab9 */ /* 0x000fe20000000800 */
[----:B------:R-:W-:Y:S01]  /*4a00*/  UMOV UR7, 0xffffffff ;  /* 0xffffffff00077882 */ /* 0x000fe20000000000 */
[----:B------:R-:W-:Y:S01]  /*4a10*/  UMOV UR8, 0x1 ;  /* 0x0000000100087882 */ /* 0x000fe20000000000 */
[----:B------:R-:W-:Y:S01]  /*4a20*/  UIMAD.WIDE.U32 UR4, UR4, UR5, URZ ;  /* 0x00000005040472a5 */ /* 0x000fe2000f8e003f */
[----:B------:R-:W-:Y:S01]  /*4a30*/  LOP3.LUT P0, RZ, R18, 0x1f, RZ, 0xc0, !PT ;  /* 0x0000001f12ff7812 */ /* 0x000fe2000780c0ff */
[----:B------:R-:W-:Y:S01]  /*4a40*/  USHF.L.U32 UR7, UR7, UR6, URZ ;  /* 0x0000000607077299 */ /* 0x000fe2000800063f */
[----:B------:R-:W-:Y:S01]  /*4a50*/  BSSY B0, `(.L_x_102) ;  /* 0x00000bf000007945 */ /* 0x000fe20003800000 */
[----:B------:R-:W-:Y:S01]  /*4a60*/  USHF.L.U32 UR18, UR8, UR6, URZ ;  /* 0x0000000608127299 */ /* 0x000fe2000800063f */
[----:B------:R-:W-:Y:S01]  /*4a70*/  IMAD.MOV.U32 R13, RZ, RZ, 0x1 ;  /* 0x00000001ff0d7424 */ /* 0x000fe200078e00ff */
[----:B------:R-:W-:Y:S01]  /*4a80*/  LOP3.LUT R11, R19, 0x2, RZ, 0xfc, !PT ;  /* 0x00000002130b7812 */ /* 0x000fe200078efcff */
[----:B------:R-:W-:Y:S01]  /*4a90*/  ULDC UR6, c[0x0][0x14] ;  /* 0x0000050000067ab9 */ /* 0x000fe20000000800 */
[----:B------:R-:W-:Y:S01]  /*4aa0*/  PLOP3.LUT P0, PT, P0, P2, PT, 0x8a, 0x0 ;  /* 0x000000000000781c */ /* 0x000fe20000705172 */
[----:B------:R-:W-:Y:S01]  /*4ab0*/  UIMAD.WIDE.U32 UR20, UR4, UR6, URZ ;  /* 0x00000006041472a5 */ /* 0x000fe2000f8e003f */
[----:B------:R-:W-:Y:S01]  /*4ac0*/  IMAD.MOV.U32 R12, RZ, RZ, RZ ;  /* 0x000000ffff0c7224 */ /* 0x000fe200078e00ff */
[----:B------:R-:W-:-:S02]  /*4ad0*/  UIMAD UR13, UR5, UR6, URZ ;  /* 0x00000006050d72a4 */ /* 0x000fc4000f8e023f */
[----:B------:R-:W-:Y:S01]  /*4ae0*/  ULOP3.LUT UR17, URZ, UR7, URZ, 0x33, !UPT ;  /* 0x000000073f117292 */ /* 0x000fe2000f8e333f */
[----:B0-----:R-:W-:Y:S01]  /*4af0*/  VIADD R0, R0, 0x7f ;  /* 0x0000007f00007836 */ /* 0x001fe20000000000 */
[----:B------:R-:W-:Y:S01]  /*4b00*/  UIADD3 UR13, UR21, UR13, URZ ;  /* 0x0000000d150d7290 */ /* 0x000fe2000fffe03f */
[----:B------:R-:W-:-:S03]  /*4b10*/  ULDC.64 UR22, c[0x0][0x198] ;  /* 0x0000660000167ab9 */ /* 0x000fc60000000a00 */
[----:B------:R-:W-:-:S04]  /*4b20*/  SHF.R.S32.HI R3, RZ, 0x1f, R0 ;  /* 0x0000001fff037819 */ /* 0x000fc80000011400 */
[----:B------:R-:W-:Y:S01]  /*4b30*/  LEA.HI R3, R3, R0, RZ, 0x7 ;  /* 0x0000000003037211 */ /* 0x000fe200078f38ff */
[----:B------:R-:W-:-:S03]  /*4b40*/  IMAD.MOV.U32 R0, RZ, RZ, 0x1 ;  /* 0x00000001ff007424 */ /* 0x000fc600078e00ff */
[----:B------:R-:W-:-:S05]  /*4b50*/  SHF.R.S32.HI R3, RZ, 0x7, R3 ;  /* 0x00000007ff037819 */ /* 0x000fca0000011403 */
[----:B------:R-:W-:-:S07]  /*4b60*/  VIADD R10, R3, 0x1 ;  /* 0x00000001030a7836 */ /* 0x000fce0000000000 */
.L_x_114:
[----:B------:R-:W-:-:S03]  /*4b70*/  UMOV UR4, 0xffffffff ;  /* 0xffffffff00047882 */ /* 0x000fc60000000000 */
[----:B------:R-:W-:Y:S05]  /*4b80*/  BRA.DIV UR4, `(.L_x_103) ;  /* 0x0000000e04e07947 */ /* 0x000fea000b800000 */
[----:B------:R-:W-:-:S13]  /*4b90*/  ELECT P6, URZ, PT ;  /* 0x00000000003f782f */ /* 0x000fda00038c0000 */
.L_x_127:
[----:B------:R-:W0:Y:S01]  /*4ba0*/  LDC R4, c[0x0][0x28c] ;  /* 0x0000a300ff047b82 */ /* 0x000e220000000800 */
[----:B------:R-:W-:Y:S01]  /*4bb0*/  BSSY B1, `(.L_x_104) ;  /* 0x0000037000017945 */ /* 0x000fe20003800000 */
[----:B0-----:R-:W-:-:S13]  /*4bc0*/  ISETP.LT.OR P6, PT, R4, 0x1, !P6 ;  /* 0x000000010400780c */ /* 0x001fda00077c1670 */
[----:B------:R-:W-:Y:S05]  /*4bd0*/  @P6 BRA `(.L_x_105) ;  /* 0x0000000000d06947 */ /* 0x000fea0003800000 */
[----:B------:R-:W-:Y:S02]  /*4be0*/  IMAD.SHL.U32 R15, R9, 0x20, RZ ;  /* 0x00000020090f7824 */ /* 0x000fe400078e00ff */
[----:B------:R-:W-:Y:S02]  /*4bf0*/  IMAD.SHL.U32 R18, R7, 0x100, RZ ;  /* 0x0000010007127824 */ /* 0x000fe400078e00ff */
[----:B------:R-:W-:Y:S02]  /*4c00*/  IMAD.MOV.U32 R20, RZ, RZ, RZ ;  /* 0x000000ffff147224 */ /* 0x000fe400078e00ff */
[----:B------:R-:W-:Y:S02]  /*4c10*/  IMAD.MOV.U32 R4, RZ, RZ, R10 ;  /* 0x000000ffff047224 */ /* 0x000fe400078e000a */
[----:B------:R-:W-:Y:S02]  /*4c20*/  IMAD.MOV.U32 R5, RZ, RZ, R0 ;  /* 0x000000ffff057224 */ /* 0x000fe400078e0000 */
[----:B------:R-:W-:-:S07]  /*4c30*/  IMAD.MOV.U32 R6, RZ, RZ, R12 ;  /* 0x000000ffff067224 */ /* 0x000fce00078e000c */
.L_x_109:
[----:B------:R-:W0:Y:S01]  /*4c40*/  S2R R14, SR_CgaCtaId ;  /* 0x00000000000e7919 */ /* 0x000e220000008800 */
[----:B------:R-:W-:Y:S01]  /*4c50*/  MOV R7, 0x400 ;  /* 0x0000040000077802 */ /* 0x000fe20000000f00 */
[----:B------:R-:W1:Y:S03]  /*4c60*/  @!P2 LDC R9, c[0x0][0x500] ;  /* 0x00014000ff09ab82 */ /* 0x000e660000000800 */
[----:B0-----:R-:W-:Y:S02]  /*4c70*/  LEA R21, R14, R7, 0x18 ;  /* 0x000000070e157211 */ /* 0x001fe400078ec0ff */
[----:B------:R-:W-:-:S03]  /*4c80*/  SHF.L.U32 R7, R5, 0x1f, RZ ;  /* 0x0000001f05077819 */ /* 0x000fc600000006ff */
[----:B------:R-:W-:-:S04]  /*4c90*/  IMAD R14, R6, 0x8, R21 ;  /* 0x00000008060e7824 */ /* 0x000fc800078e0215 */
[----:B------:R-:W0:Y:S02]  /*4ca0*/  SYNCS.PHASECHK.TRANS64.TRYWAIT P1, [R14+URZ+0x30], R7 ;  /* 0x000030070e0075a7 */ /* 0x000e24000802017f */
[----:B01----:R-:W-:Y:S05]  /*4cb0*/  @!P1 BRA `(.L_x_106) ;  /* 0x0000000c00b49947 */ /* 0x003fea0003800000 */
.L_x_128:
[----:B0-----:R-:W-:Y:S01]  /*4cc0*/  PRMT R7, R11, 0x9910, RZ ;  /* 0x000099100b077816 */ /* 0x001fe200000000ff */
[----:B------:R0:W-:Y:S03]  /*4cd0*/  @!P2 SYNCS.ARRIVE.TRANS64 RZ, [R14+URZ], R9 ;  /* 0x000000090effa9a7 */ /* 0x0001e6000800003f */
[----:B------:R-:W-:-:S13]  /*4ce0*/  ISETP.NE.AND P1, PT, R7, 0x2, PT ;  /* 0x000000020700780c */ /* 0x000fda0003f25270 */
[----:B0-----:R-:W-:Y:S05]  /*4cf0*/  @P1 BRA `(.L_x_107) ;  /* 0x0000000000041947 */ /* 0x001fea0003800000 */
[----:B------:R-:W-:Y:S01]  /*4d00*/  BPT.TRAP 0x1 ;  /* 0x000000040000795c */ /* 0x000fe20000300000 */
.L_x_107:
[----:B------:R-:W-:Y:S05]  /*4d10*/  @P0 BRA `(.L_x_108) ;  /* 0x0000000000040947 */ /* 0x000fea0003800000 */
[----:B------:R-:W-:Y:S01]  /*4d20*/  BPT.TRAP 0x1 ;  /* 0x000000040000795c */ /* 0x000fe20000300000 */
.L_x_108:
[--C-:B------:R-:W-:Y:S01]  /*4d30*/  IMAD R7, R6, 0x8000, R21.reuse ;  /* 0x0000800006077824 */ /* 0x100fe200078e0215 */
[----:B------:R-:W-:Y:S01]  /*4d40*/  R2UR UR9, R14 ;  /* 0x000000000e0972ca */ /* 0x000fe200000e0000 */
[----:B------:R-:W-:Y:S01]  /*4d50*/  IMAD R21, R6, 0x1000, R21 ;  /* 0x0000100006157824 */ /* 0x000fe200078e0215 */
[----:B------:R-:W-:Y:S01]  /*4d60*/  UIADD3 UR4, UP0, UR22, 0xf0, URZ ;  /* 0x000000f016047890 */ /* 0x000fe2000ff1e03f */
[----:B------:R-:W-:Y:S01]  /*4d70*/  VIADD R4, R4, 0xffffffff ;  /* 0xffffffff04047836 */ /* 0x000fe20000000000 */
[----:B------:R-:W-:Y:S01]  /*4d80*/  R2UR UR5, R7 ;  /* 0x00000000070572ca */ /* 0x000fe200000e0000 */
[----:B------:R-:W-:Y:S01]  /*4d90*/  UIADD3 UR24, UP1, UR22, 0x1f0, URZ ;  /* 0x000001f016187890 */ /* 0x000fe2000ff3e03f */
[----:B------:R-:W-:Y:S01]  /*4da0*/  R2UR UR8, R21 ;  /* 0x00000000150872ca */ /* 0x000fe200000e0000 */
[----:B------:R-:W-:Y:S01]  /*4db0*/  VIADD R6, R6, 0x1 ;  /* 0x0000000106067836 */ /* 0x000fe20000000000 */
[----:B------:R-:W-:Y:S01]  /*4dc0*/  R2UR UR11, R18 ;  /* 0x00000000120b72ca */ /* 0x000fe200000e0000 */
[----:B------:R-:W-:Y:S01]  /*4dd0*/  UIADD3.X UR25, URZ, UR23, URZ, UP1, !UPT ;  /* 0x000000173f197290 */ /* 0x000fe20008ffe43f */
[----:B------:R-:W-:Y:S01]  /*4de0*/  R2UR UR10, R20 ;  /* 0x00000000140a72ca */ /* 0x000fe200000e0000 */
[----:B------:R-:W-:Y:S01]  /*4df0*/  UMOV UR6, 0x0 ;  /* 0x0000000000067882 */ /* 0x000fe20000000000 */
[----:B------:R-:W-:Y:S01]  /*4e00*/  R2UR UR12, R8 ;  /* 0x00000000080c72ca */ /* 0x000fe200000e0000 */
[----:B------:R-:W-:Y:S01]  /*4e10*/  UMOV UR7, 0x10000000 ;  /* 0x1000000000077882 */ /* 0x000fe20000000000 */
[----:B------:R-:W-:Y:S01]  /*4e20*/  R2UR UR19, R15 ;  /* 0x000000000f1372ca */ /* 0x000fe200000e0000 */
[----:B------:R-:W-:Y:S01]  /*4e30*/  VIADD R20, R20, 0x80 ;  /* 0x0000008014147836 */ /* 0x000fe20000000000 */
[----:B------:R-:W-:Y:S01]  /*4e40*/  ISETP.GT.AND P3, PT, R4, 0x1, PT ;  /* 0x000000010400780c */ /* 0x000fe20003f64270 */
[----:B------:R-:W-:Y:S01]  /*4e50*/  UIADD3 UR14, UR5, 0x180, URZ ;  /* 0x00000180050e7890 */ /* 0x000fe2000fffe03f */
[----:B------:R-:W-:Y:S01]  /*4e60*/  ISETP.NE.AND P1, PT, R6, 0x6, PT ;  /* 0x000000060600780c */ /* 0x000fe20003f25270 */
[----:B------:R-:W-:-:S02]  /*4e70*/  UIADD3.X UR5, URZ, UR23, URZ, UP0, !UPT ;  /* 0x000000173f057290 */ /* 0x000fc400087fe43f */
[----:B------:R-:W-:Y:S01]  /*4e80*/  UIADD3 UR15, UR8, 0x30180, URZ ;  /* 0x00030180080f7890 */ /* 0x000fe2000fffe03f */
[----:B------:R-:W-:Y:S02]  /*4e90*/  SEL R14, RZ, 0x1, P1 ;  /* 0x00000001ff0e7807 */ /* 0x000fe40000800000 */
[----:B------:R-:W-:Y:S01]  /*4ea0*/  UMOV UR8, UR14 ;  /* 0x0000000e00087c82 */ /* 0x000fe20008000000 */
[----:B------:R-:W-:Y:S02]  /*4eb0*/  SEL R6, R6, RZ, P1 ;  /* 0x000000ff06067207 */ /* 0x000fe40000800000 */
[----:B------:R-:W-:Y:S01]  /*4ec0*/  LOP3.LUT R5, R5, R14, RZ, 0x3c, !PT ;  /* 0x0000000e05057212 */ /* 0x000fe200078e3cff */
[----:B------:R0:W-:Y:S02]  /*4ed0*/  UTMALDG.3D [UR8], [UR4], desc[UR6] ;  /* 0x00000608040075b4 */ /* 0x0001e40008011000 */
[----:B0-----:R-:W-:Y:S01]  /*4ee0*/  UMOV UR8, UR15 ;  /* 0x0000000f00087c82 */ /* 0x001fe20008000000 */
[----:B------:R-:W-:-:S02]  /*4ef0*/  UMOV UR11, UR19 ;  /* 0x00000013000b7c82 */ /* 0x000fc40008000000 */
[----:B------:R0:W-:Y:S02]  /*4f00*/  UTMALDG.3D [UR8], [UR24], desc[UR6] ;  /* 0x00000608180075b4 */ /* 0x0001e40008011000 */
[----:B0-----:R-:W-:Y:S05]  /*4f10*/  @P3 BRA `(.L_x_109) ;  /* 0xfffffffc00483947 */ /* 0x001fea000383ffff */
.L_x_105:
[----:B------:R-:W-:Y:S05]  /*4f20*/  BSYNC B1 ;  /* 0x0000000000017941 */ /* 0x000fea0003800000 */
.L_x_104:
[----:B------:R-:W-:Y:S01]  /*4f30*/  LOP3.LUT P3, RZ, R13, 0xff, RZ, 0xc0, !PT ;  /* 0x000000ff0dff7812 */ /* 0x000fe2000786c0ff */
[----:B------:R-:W-:Y:S01]  /*4f40*/  IMAD.IADD R12, R3, 0x1, R12 ;  /* 0x00000001030c7824 */ /* 0x000fe200078e020c */
[----:B------:R-:W-:Y:S01]  /*4f50*/  IADD3 R16, P4, R16, UR20, RZ ;  /* 0x0000001410107c10 */ /* 0x000fe2000ff9e0ff */
[----:B------:R-:W-:Y:S01]  /*4f60*/  ULDC.64 UR4, c[0x0][0x650] ;  /* 0x0001940000047ab9 */ /* 0x000fe20000000a00 */
[----:B------:R-:W-:Y:S01]  /*4f70*/  BSSY B1, `(.L_x_110) ;  /* 0x000006a000017945 */ /* 0x000fe20003800000 */
[----:B------:R-:W-:Y:S01]  /*4f80*/  IMAD.MOV.U32 R9, RZ, RZ, -0x1 ;  /* 0xffffffffff097424 */ /* 0x000fe200078e00ff */
[----:B------:R-:W-:Y:S01]  /*4f90*/  ISETP.GT.U32.AND P1, PT, R12, 0x5, PT ;  /* 0x000000050c00780c */ /* 0x000fe20003f24070 */
[----:B------:R-:W-:Y:S01]  /*4fa0*/  IMAD.MOV.U32 R8, RZ, RZ, -0x1 ;  /* 0xffffffffff087424 */ /* 0x000fe200078e00ff */
[----:B------:R-:W-:Y:S02]  /*4fb0*/  IADD3.X R17, R17, UR13, RZ, P4, !PT ;  /* 0x0000000d11117c10 */ /* 0x000fe4000a7fe4ff */
[----:B------:R-:W-:-:S02]  /*4fc0*/  ISETP.LT.U32.AND P1, PT, R3, 0x6, P1 ;  /* 0x000000060300780c */ /* 0x000fc40000f21070 */
[----:B------:R-:W-:Y:S01]  /*4fd0*/  PRMT R13, RZ, 0x7610, R13 ;  /* 0x00007610ff0d7816 */ /* 0x000fe2000000000d */
[----:B------:R-:W0:Y:S01]  /*4fe0*/  @P3 S2R R5, SR_CgaCtaId ;  /* 0x0000000000053919 */ /* 0x000e220000008800 */
[----:B------:R-:W-:-:S04]  /*4ff0*/  @P3 MOV R4, 0x400 ;  /* 0x0000040000043802 */ /* 0x000fc80000000f00 */
[----:B0-----:R-:W-:Y:S01]  /*5000*/  @P3 LEA R6, R5, R4, 0x18 ;  /* 0x0000000405063211 */ /* 0x001fe200078ec0ff */
[----:B------:R-:W-:-:S03]  /*5010*/  IMAD.WIDE.U32 R4, R12, -0x55555555, RZ ;  /* 0xaaaaaaab0c047825 */ /* 0x000fc600078e00ff */
[----:B------:R0:W-:Y:S01]  /*5020*/  @P3 SYNCS.ARRIVE.TRANS64.A1T0 RZ, [R6+URZ+0x78], RZ ;  /* 0x000078ff06ff39a7 */ /* 0x0001e2000810003f */
[----:B------:R-:W-:Y:S02]  /*5030*/  ISETP.GE.U32.AND P3, PT, R3, 0x6, PT ;  /* 0x000000060300780c */ /* 0x000fe40003f66070 */
[----:B------:R-:W-:Y:S02]  /*5040*/  SHF.R.U32.HI R7, RZ, 0x2, R5 ;  /* 0x00000002ff077819 */ /* 0x000fe40000011605 */
[----:B------:R-:W-:Y:S02]  /*5050*/  SEL R5, RZ, 0x1, !P1 ;  /* 0x00000001ff057807 */ /* 0x000fe40004800000 */
[----:B------:R-:W-:Y:S01]  /*5060*/  ISETP.GE.U32.AND P1, PT, R16, UR4, PT ;  /* 0x0000000410007c0c */ /* 0x000fe2000bf26070 */
[----:B------:R-:W-:Y:S01]  /*5070*/  IMAD R12, R7, -0x6, R12 ;  /* 0xfffffffa070c7824 */ /* 0x000fe200078e020c */
[----:B------:R-:W-:Y:S02]  /*5080*/  LOP3.LUT R0, R0, R5, RZ, 0x3c, !PT ;  /* 0x0000000500007212 */ /* 0x000fe400078e3cff */
[----:B------:R-:W-:-:S02]  /*5090*/  ISETP.GE.U32.AND.EX P1, PT, R17, UR5, PT, P1 ;  /* 0x0000000511007c0c */ /* 0x000fc4000bf26110 */
[----:B------:R-:W-:Y:S02]  /*50a0*/  PRMT R4, RZ, 0x7610, R4 ;  /* 0x00007610ff047816 */ /* 0x000fe40000000004 */
[----:B------:R-:W-:Y:S01]  /*50b0*/  @P3 LOP3.LUT R0, R0, 0x1, R7, 0x78, !PT ;  /* 0x0000000100003812 */ /* 0x000fe200078e7807 */
[----:B------:R-:W-:-:S08]  /*50c0*/  IMAD.MOV.U32 R7, RZ, RZ, -0x1 ;  /* 0xffffffffff077424 */ /* 0x000fd000078e00ff */
[----:B0-----:R-:W-:Y:S05]  /*50d0*/  @P1 BRA `(.L_x_111) ;  /* 0x00000004004c1947 */ /* 0x001fea0003800000 */
[----:B------:R-:W-:Y:S01]  /*50e0*/  ULDC.64 UR4, c[0x0][0x628] ;  /* 0x00018a0000047ab9 */ /* 0x000fe20000000a00 */
[----:B------:R-:W0:Y:S01]  /*50f0*/  S2R R15, SR_CTAID.X ;  /* 0x00000000000f7919 */ /* 0x000e220000002500 */
[----:B------:R-:W-:Y:S01]  /*5100*/  ISETP.NE.U32.AND P1, PT, RZ, UR4, PT ;  /* 0x00000004ff007c0c */ /* 0x000fe2000bf25070 */
[----:B------:R-:W-:Y:S01]  /*5110*/  ULDC UR7, c[0x0][0x630] ;  /* 0x00018c0000077ab9 */ /* 0x000fe20000000800 */
[----:B------:R-:W-:Y:S01]  /*5120*/  IMAD.MOV.U32 R4, RZ, RZ, R16 ;  /* 0x000000ffff047224 */ /* 0x000fe200078e0010 */
[----:B------:R-:W1:Y:S01]  /*5130*/  S2R R14, SR_CTAID.Y ;  /* 0x00000000000e7919 */ /* 0x000e620000002600 */
[----:B------:R-:W-:Y:S01]  /*5140*/  ISETP.NE.AND.EX P1, PT, RZ, UR5, PT, P1 ;  /* 0x00000005ff007c0c */ /* 0x000fe2000bf25310 */
[----:B------:R-:W-:-:S12]  /*5150*/  IMAD.MOV.U32 R5, RZ, RZ, R17 ;  /* 0x000000ffff057224 */ /* 0x000fd800078e0011 */
[----:B------:R-:W-:Y:S05]  /*5160*/  @!P1 BRA `(.L_x_112) ;  /* 0x0000000000289947 */ /* 0x000fea0003800000 */
[----:B------:R-:W-:Y:S02]  /*5170*/  ULDC UR6, c[0x0][0x634] ;  /* 0x00018d0000067ab9 */ /* 0x000fe40000000800 */
[----:B------:R-:W-:-:S05]  /*5180*/  IADD3 R9, P1, R16, UR6, RZ ;  /* 0x0000000610097c10 */ /* 0x000fca000ff3e0ff */
[----:B------:R-:W-:-:S04]  /*5190*/  IMAD.X R21, RZ, RZ, R17, P1 ;  /* 0x000000ffff157224 */ /* 0x000fc800008e0611 */
[----:B------:R-:W-:-:S04]  /*51a0*/  IMAD.WIDE.U32 R6, R21, UR4, RZ ;  /* 0x0000000415067c25 */ /* 0x000fc8000f8e00ff */
[----:B------:R-:W-:-:S04]  /*51b0*/  IMAD.WIDE.U32 R6, P1, R9, UR5, R6 ;  /* 0x0000000509067c25 */ /* 0x000fc8000f820006 */
[----:B------:R-:W-:-:S04]  /*51c0*/  IMAD.WIDE.U32 R8, R9, UR4, RZ ;  /* 0x0000000409087c25 */ /* 0x000fc8000f8e00ff */
[----:B------:R-:W-:Y:S01]  /*51d0*/  IMAD.X R5, RZ, RZ, RZ, P1 ;  /* 0x000000ffff057224 */ /* 0x000fe200008e06ff */
[----:B------:R-:W-:Y:S01]  /*51e0*/  IADD3 RZ, P1, R9, R6, RZ ;  /* 0x0000000609ff7210 */ /* 0x000fe20007f3e0ff */
[----:B------:R-:W-:-:S04]  /*51f0*/  IMAD.MOV.U32 R4, RZ, RZ, R7 ;  /* 0x000000ffff047224 */ /* 0x000fc800078e0007 */
[----:B------:R-:W-:-:S08]  /*5200*/  IMAD.WIDE.U32.X R4, R21, UR5, R4, P1 ;  /* 0x0000000515047c25 */ /* 0x000fd000088e0404 */
.L_x_112:
[--C-:B------:R-:W-:Y:S01]  /*5210*/  SHF.R.U64 R8, R4, UR7, R5.reuse ;  /* 0x0000000704087c19 */ /* 0x100fe20008001205 */
[----:B------:R-:W-:Y:S01]  /*5220*/  ULDC.64 UR4, c[0x0][0x620] ;  /* 0x0001880000047ab9 */ /* 0x000fe20000000a00 */
[----:B------:R-:W-:Y:S01]  /*5230*/  SHF.R.U32.HI R4, RZ, UR7, R5 ;  /* 0x00000007ff047c19 */ /* 0x000fe20008011605 */
[----:B------:R-:W2:Y:S01]  /*5240*/  LDC R24, c[0x0][0x144] ;  /* 0x00005100ff187b82 */ /* 0x000ea20000000800 */
[----:B------:R-:W-:Y:S01]  /*5250*/  IADD3 R7, P1, RZ, -R8, RZ ;  /* 0x80000008ff077210 */ /* 0x000fe20007f3e0ff */
[----:B------:R-:W-:Y:S01]  /*5260*/  ULDC.64 UR8, c[0x0][0x640] ;  /* 0x0001900000087ab9 */ /* 0x000fe20000000a00 */
[----:B0-----:R-:W-:Y:S01]  /*5270*/  I2FP.F32.U32 R9, R15 ;  /* 0x0000000f00097245 */ /* 0x001fe20000201000 */
[----:B------:R-:W-:Y:S02]  /*5280*/  ULDC UR6, c[0x0][0x608] ;  /* 0x0001820000067ab9 */ /* 0x000fe40000000800 */
[----:B------:R-:W-:Y:S01]  /*5290*/  IMAD.X R4, RZ, RZ, ~R4, P1 ;  /* 0x000000ffff047224 */ /* 0x000fe200008e0e04 */
[----:B------:R-:W-:Y:S01]  /*52a0*/  ISETP.NE.U32.AND P1, PT, RZ, UR8, PT ;  /* 0x00000008ff007c0c */ /* 0x000fe2000bf25070 */
[----:B------:R-:W0:Y:S02]  /*52b0*/  LDC R21, c[0x0][0x148] ;  /* 0x00005200ff157b82 */ /* 0x000e240000000800 */
[----:B------:R-:W-:Y:S01]  /*52c0*/  IMAD R6, R4, UR4, RZ ;  /* 0x0000000404067c24 */ /* 0x000fe2000f8e02ff */
[----:B------:R-:W-:Y:S01]  /*52d0*/  ISETP.NE.AND.EX P1, PT, RZ, UR9, PT, P1 ;  /* 0x00000009ff007c0c */ /* 0x000fe2000bf25310 */
[----:B------:R-:W-:Y:S01]  /*52e0*/  IMAD.WIDE.U32 R4, R7, UR4, R16 ;  /* 0x0000000407047c25 */ /* 0x000fe2000f8e0010 */
[----:B------:R-:W-:-:S03]  /*52f0*/  ULDC UR4, c[0x0][0x150] ;  /* 0x0000540000047ab9 */ /* 0x000fc60000000800 */
[----:B------:R-:W-:Y:S02]  /*5300*/  IMAD R7, R7, UR5, R6 ;  /* 0x0000000507077c24 */ /* 0x000fe4000f8e0206 */
[----:B------:R-:W-:Y:S01]  /*5310*/  FMUL R6, R9, UR4 ;  /* 0x0000000409067c20 */ /* 0x000fe20008400000 */
[----:B------:R-:W-:Y:S01]  /*5320*/  ULDC UR4, c[0x0][0x618] ;  /* 0x0001860000047ab9 */ /* 0x000fe20000000800 */
[----:B------:R-:W-:Y:S01]  /*5330*/  ULDC UR5, c[0x0][0x154] ;  /* 0x0000550000057ab9 */ /* 0x000fe20000000800 */
[----:B------:R-:W-:-:S03]  /*5340*/  IMAD.IADD R5, R5, 0x1, R7 ;  /* 0x0000000105057824 */ /* 0x000fc600078e0207 */
[----:B------:R-:W3:Y:S02]  /*5350*/  F2I.U32.TRUNC.NTZ R6, R6 ;  /* 0x0000000600067305 */ /* 0x000ee4000020f000 */
[----:B------:R-:W-:Y:S02]  /*5360*/  SHF.R.U64 R9, R4, UR4, R5 ;  /* 0x0000000404097c19 */ /* 0x000fe40008001205 */
[----:B-1----:R-:W-:-:S05]  /*5370*/  I2FP.F32.U32 R4, R14 ;  /* 0x0000000e00047245 */ /* 0x002fca0000201000 */
[----:B------:R-:W-:Y:S01]  /*5380*/  FMUL R22, R4, UR5 ;  /* 0x0000000504167c20 */ /* 0x000fe20008400000 */
[----:B------:R-:W-:Y:S01]  /*5390*/  SHF.R.U32.HI R4, RZ, UR4, R5 ;  /* 0x00000004ff047c19 */ /* 0x000fe20008011605 */
[----:B------:R-:W-:-:S03]  /*53a0*/  ULDC UR4, c[0x0][0x658] ;  /* 0x0001960000047ab9 */ /* 0x000fc60000000800 */
[--C-:B------:R-:W-:Y:S01]  /*53b0*/  SHF.R.U64 R20, R9, UR6, R4.reuse ;  /* 0x0000000609147c19 */ /* 0x100fe20008001204 */
[----:B------:R-:W1:Y:S01]  /*53c0*/  F2I.U32.TRUNC.NTZ R22, R22 ;  /* 0x0000001600167305 */ /* 0x000e62000020f000 */
[----:B------:R-:W-:Y:S01]  /*53d0*/  SHF.R.U32.HI R5, RZ, UR6, R4 ;  /* 0x00000006ff057c19 */ /* 0x000fe20008011604 */
[----:B---3--:R-:W-:-:S03]  /*53e0*/  IMAD.MOV R6, RZ, RZ, -R6 ;  /* 0x000000ffff067224 */ /* 0x008fc600078e0a06 */
[----:B------:R-:W-:Y:S01]  /*53f0*/  SHF.R.U64 R18, R20, UR4, R5 ;  /* 0x0000000414127c19 */ /* 0x000fe20008001205 */
[----:B--2---:R-:W-:Y:S01]  /*5400*/  IMAD R15, R24, R6, R15 ;  /* 0x00000006180f7224 */ /* 0x004fe200078e020f */
[----:B------:R-:W-:-:S03]  /*5410*/  SHF.R.U32.HI R23, RZ, UR4, R5 ;  /* 0x00000004ff177c19 */ /* 0x000fc60008011605 */
[----:B------:R-:W-:Y:S02]  /*5420*/  IMAD.MOV.U32 R4, RZ, RZ, R18 ;  /* 0x000000ffff047224 */ /* 0x000fe400078e0012 */
[----:B------:R-:W-:Y:S01]  /*5430*/  IMAD.MOV.U32 R5, RZ, RZ, R23 ;  /* 0x000000ffff057224 */ /* 0x000fe200078e0017 */
[----:B-1----:R-:W-:Y:S06]  /*5440*/  @!P1 BRA `(.L_x_113) ;  /* 0x0000000000289947 */ /* 0x002fec0003800000 */
[----:B------:R-:W-:Y:S02]  /*5450*/  ULDC UR4, c[0x0][0x64c] ;  /* 0x0001930000047ab9 */ /* 0x000fe40000000800 */
[----:B------:R-:W-:-:S05]  /*5460*/  IADD3 R5, P1, R18, UR4, RZ ;  /* 0x0000000412057c10 */ /* 0x000fca000ff3e0ff */
[----:B------:R-:W-:-:S04]  /*5470*/  IMAD.X R23, RZ, RZ, R23, P1 ;  /* 0x000000ffff177224 */ /* 0x000fc800008e0617 */
[----:B------:R-:W-:-:S04]  /*5480*/  IMAD.WIDE.U32 R6, R23, UR8, RZ ;  /* 0x0000000817067c25 */ /* 0x000fc8000f8e00ff */
[----:B------:R-:W-:-:S04]  /*5490*/  IMAD.WIDE.U32 R6, P1, R5, UR9, R6 ;  /* 0x0000000905067c25 */ /* 0x000fc8000f820006 */
[----:B------:R-:W-:-:S04]  /*54a0*/  IMAD.WIDE.U32 R4, R5, UR8, RZ ;  /* 0x0000000805047c25 */ /* 0x000fc8000f8e00ff */
[----:B------:R-:W-:Y:S01]  /*54b0*/  IMAD.MOV.U32 R4, RZ, RZ, R7 ;  /* 0x000000ffff047224 */ /* 0x000fe200078e0007 */
[----:B------:R-:W-:Y:S01]  /*54c0*/  IADD3 RZ, P3, R5, R6, RZ ;  /* 0x0000000605ff7210 */ /* 0x000fe20007f7e0ff */
[----:B------:R-:W-:-:S04]  /*54d0*/  IMAD.X R5, RZ, RZ, RZ, P1 ;  /* 0x000000ffff057224 */ /* 0x000fc800008e06ff */
[----:B------:R-:W-:-:S08]  /*54e0*/  IMAD.WIDE.U32.X R4, R23, UR9, R4, P3 ;  /* 0x0000000917047c25 */ /* 0x000fd000098e0404 */
.L_x_113:
[----:B------:R-:W-:Y:S01]  /*54f0*/  ISETP.NE.AND P1, PT, R2, 0x1, PT ;  /* 0x000000010200780c */ /* 0x000fe20003f25270 */
[----:B------:R-:W-:Y:S01]  /*5500*/  ULDC UR4, c[0x0][0x648] ;  /* 0x0001920000047ab9 */ /* 0x000fe20000000800 */
[----:B------:R-:W-:Y:S01]  /*5510*/  LOP3.LUT R20, R20, UR17, RZ, 0xc0, !PT ;  /* 0x0000001114147c12 */ /* 0x000fe2000f8ec0ff */
[----:B------:R-:W-:Y:S01]  /*5520*/  IMAD.MOV R22, RZ, RZ, -R22 ;  /* 0x000000ffff167224 */ /* 0x000fe200078e0a16 */
[----:B------:R-:W-:Y:S01]  /*5530*/  SHF.R.U64 R5, R4, UR4, R5 ;  /* 0x0000000404057c19 */ /* 0x000fe20008001205 */
[----:B------:R-:W-:Y:S01]  /*5540*/  ULDC UR4, c[0x0][0x638] ;  /* 0x00018e0000047ab9 */ /* 0x000fe20000000800 */
[----:B------:R-:W-:Y:S01]  /*5550*/  LOP3.LUT R9, R9, UR16, RZ, 0xc0, !PT ;  /* 0x0000001009097c12 */ /* 0x000fe2000f8ec0ff */
[----:B------:R-:W-:Y:S01]  /*5560*/  ULDC UR5, c[0x0][0x610] ;  /* 0x0001840000057ab9 */ /* 0x000fe20000000800 */
[----:B------:R-:W-:Y:S02]  /*5570*/  IMAD.MOV.U32 R4, RZ, RZ, 0x1 ;  /* 0x00000001ff047424 */ /* 0x000fe400078e00ff */
[----:B------:R-:W-:-:S02]  /*5580*/  IMAD.MOV R7, RZ, RZ, -R5 ;  /* 0x000000ffff077224 */ /* 0x000fc400078e0a05 */
[----:B------:R-:W-:Y:S02]  /*5590*/  IMAD R20, R5, UR18, R20 ;  /* 0x0000001205147c24 */ /* 0x000fe4000f8e0214 */
[----:B0-----:R-:W-:Y:S02]  /*55a0*/  @P1 IMAD R15, R21, R22, R14 ;  /* 0x00000016150f1224 */ /* 0x001fe400078e020e */
[----:B------:R-:W-:Y:S01]  /*55b0*/  IMAD R18, R7, UR4, R18 ;  /* 0x0000000407127c24 */ /* 0x000fe2000f8e0212 */
[----:B------:R-:W-:Y:S01]  /*55c0*/  ULDC UR4, c[0x0][0x600] ;  /* 0x0001800000047ab9 */ /* 0x000fe20000000800 */
[----:B------:R-:W-:Y:S02]  /*55d0*/  IMAD R15, R20, UR5, R15 ;  /* 0x00000005140f7c24 */ /* 0x000fe4000f8e020f */
[----:B------:R-:W-:-:S05]  /*55e0*/  IMAD R18, R18, UR4, R9 ;  /* 0x0000000412127c24 */ /* 0x000fca000f8e0209 */
[----:B------:R-:W-:Y:S02]  /*55f0*/  SEL R9, R18, R15, !P1 ;  /* 0x0000000f12097207 */ /* 0x000fe40004800000 */
[----:B------:R-:W-:-:S07]  /*5600*/  SEL R7, R15, R18, !P1 ;  /* 0x000000120f077207 */ /* 0x000fce0004800000 */
.L_x_111:
[----:B------:R-:W-:Y:S05]  /*5610*/  BSYNC B1 ;  /* 0x0000000000017941 */ /* 0x000fea0003800000 */
.L_x_110:
[----:B------:R-:W-:-:S13]  /*5620*/  LOP3.LUT P1, RZ, R4, 0xff, RZ, 0xc0, !PT ;  /* 0x000000ff04ff7812 */ /* 0x000fda000782c0ff */
[----:B------:R-:W-:Y:S05]  /*5630*/  @P1 BRA `(.L_x_114) ;  /* 0xfffffff4004c1947 */ /* 0x000fea000383ffff */
[----:B------:R-:W-:Y:S05]  /*5640*/  BSYNC B0 ;  /* 0x0000000000007941 */ /* 0x000fea0003800000 */
.L_x_102:
[----:B------:R-:W-:-:S03]  /*5650*/  UMOV UR4, 0xffffffff ;  /* 0xffffffff00047882 */ /* 0x000fc60000000000 */
[----:B------:R-:W-:Y:S05]  /*5660*/  BRA.DIV UR4, `(.L_x_115) ;  /* 0x00000006045c7947 */ /* 0x000fea000b800000 */
[----:B------:R-:W-:-:S13]  /*5670*/  ELECT P6, URZ, PT ;  /* 0x00000000003f782f */ /* 0x000fda00038c0000 */
.L_x_131:
[----:B------:R-:W-:Y:S04]  /*5680*/  BSSY B0, `(.L_x_116) ;  /* 0x000003d000007945 */ /* 0x000fe80003800000 */
[----:B------:R-:W-:Y:S05]  /*5690*/  @!P6 BRA `(.L_x_117) ;  /* 0x0000000000ece947 */ /* 0x000fea0003800000 */
[----:B------:R-:W-:-:S04]  /*56a0*/  LOP3.LUT R19, R19, 0x2, RZ, 0xfc, !PT ;  /* 0x0000000213137812 */ /* 0x000fc800078efcff */
[----:B------:R-:W-:-:S13]  /*56b0*/  ISETP.NE.AND P0, PT, R19, 0x3, PT ;  /* 0x000000031300780c */ /* 0x000fda0003f05270 */
[----:B------:R-:W-:Y:S05]  /*56c0*/  @!P0 BRA `(.L_x_118) ;  /* 0x0000000000048947 */ /* 0x000fea0003800000 */
[----:B------:R-:W-:Y:S01]  /*56d0*/  BPT.TRAP 0x1 ;  /* 0x000000040000795c */ /* 0x000fe20000300000 */
.L_x_118:
[----:B------:R-:W0:Y:S01]  /*56e0*/  S2R R3, SR_CgaCtaId ;  /* 0x0000000000037919 */ /* 0x000e220000008800 */
[----:B------:R-:W-:-:S04]  /*56f0*/  MOV R2, 0x400 ;  /* 0x0000040000027802 */ /* 0x000fc80000000f00 */
[----:B0-----:R-:W-:Y:S02]  /*5700*/  LEA R3, R3, R2, 0x18 ;  /* 0x0000000203037211 */ /* 0x001fe400078ec0ff */
[----:B------:R-:W-:-:S03]  /*5710*/  SHF.L.U32 R2, R0, 0x1f, RZ ;  /* 0x0000001f00027819 */ /* 0x000fc600000006ff */
[----:B------:R-:W-:-:S04]  /*5720*/  VIADD R3, R3, 0x30 ;  /* 0x0000003003037836 */ /* 0x000fc80000000000 */
[C---:B------:R-:W-:Y:S02]  /*5730*/  IMAD R7, R12.reuse, 0x8, R3 ;  /* 0x000000080c077824 */ /* 0x040fe400078e0203 */
[----:B------:R-:W-:Y:S02]  /*5740*/  VIADD R12, R12, 0x1 ;  /* 0x000000010c0c7836 */ /* 0x000fe40000000000 */
[----:B------:R-:W0:Y:S03]  /*5750*/  SYNCS.PHASECHK.TRANS64.TRYWAIT P0, [R7+URZ], R2 ;  /* 0x00000002070075a7 */ /* 0x000e26000800017f */
[----:B------:R-:W-:-:S04]  /*5760*/  ISETP.NE.AND P1, PT, R12, 0x6, PT ;  /* 0x000000060c00780c */ /* 0x000fc80003f25270 */
[----:B------:R-:W-:Y:S02]  /*5770*/  SEL R5, RZ, 0x1, P1 ;  /* 0x00000001ff057807 */ /* 0x000fe40000800000 */
[----:B------:R-:W-:Y:S02]  /*5780*/  SEL R12, R12, RZ, P1 ;  /* 0x000000ff0c0c7207 */ /* 0x000fe40000800000 */
[----:B------:R-:W-:-:S03]  /*5790*/  LOP3.LUT R5, R0, R5, RZ, 0x3c, !PT ;  /* 0x0000000500057212 */ /* 0x000fc600078e3cff */
[----:B------:R-:W-:Y:S01]  /*57a0*/  IMAD R9, R12, 0x8, R3 ;  /* 0x000000080c097824 */ /* 0x000fe200078e0203 */
[----:B------:R-:W-:Y:S01]  /*57b0*/  SHF.L.U32 R4, R5, 0x1f, RZ ;  /* 0x0000001f05047819 */ /* 0x000fe200000006ff */
[----:B0-----:R-:W-:Y:S06]  /*57c0*/  @!P0 BRA `(.L_x_119) ;  /* 0x0000000400248947 */ /* 0x001fec0003800000 */
.L_x_132:
[----:B------:R-:W1:Y:S01]  /*57d0*/  SYNCS.PHASECHK.TRANS64.TRYWAIT P0, [R9+URZ], R4 ;  /* 0x00000004090075a7 */ /* 0x000e62000800017f */
[----:B------:R-:W-:-:S05]  /*57e0*/  VIADD R0, R12, 0x1 ;  /* 0x000000010c007836 */ /* 0x000fca0000000000 */
[----:B------:R-:W-:-:S04]  /*57f0*/  ISETP.NE.AND P1, PT, R0, 0x6, PT ;  /* 0x000000060000780c */ /* 0x000fc80003f25270 */
[----:B0-----:R-:W-:Y:S02]  /*5800*/  SEL R2, RZ, 0x1, P1 ;  /* 0x00000001ff027807 */ /* 0x001fe40000800000 */
[----:B------:R-:W-:Y:S02]  /*5810*/  SEL R0, R0, RZ, P1 ;  /* 0x000000ff00007207 */ /* 0x000fe40000800000 */
[----:B------:R-:W-:-:S03]  /*5820*/  LOP3.LUT R7, R5, R2, RZ, 0x3c, !PT ;  /* 0x0000000205077212 */ /* 0x000fc600078e3cff */
[----:B------:R-:W-:Y:S01]  /*5830*/  IMAD R6, R0, 0x8, R3 ;  /* 0x0000000800067824 */ /* 0x000fe200078e0203 */
[----:B------:R-:W-:Y:S01]  /*5840*/  SHF.L.U32 R5, R7, 0x1f, RZ ;  /* 0x0000001f07057819 */ /* 0x000fe200000006ff */
[----:B-1----:R-:W-:Y:S06]  /*5850*/  @!P0 BRA `(.L_x_120) ;  /* 0x0000000400148947 */ /* 0x002fec0003800000 */
.L_x_133:
[----:B------:R-:W1:Y:S01]  /*5860*/  SYNCS.PHASECHK.TRANS64.TRYWAIT P0, [R6+URZ], R5 ;  /* 0x00000005060075a7 */ /* 0x000e62000800017f */
[----:B------:R-:W-:-:S05]  /*5870*/  VIADD R0, R0, 0x1 ;  /* 0x0000000100007836 */ /* 0x000fca0000000000 */
[----:B------:R-:W-:-:S04]  /*5880*/  ISETP.NE.AND P1, PT, R0, 0x6, PT ;  /* 0x000000060000780c */ /* 0x000fc80003f25270 */
[----:B------:R-:W-:Y:S02]  /*5890*/  SEL R2, RZ, 0x1, P1 ;  /* 0x00000001ff027807 */ /* 0x000fe40000800000 */
[----:B------:R-:W-:Y:S02]  /*58a0*/  SEL R0, R0, RZ, P1 ;  /* 0x000000ff00007207 */ /* 0x000fe40000800000 */
[----:B------:R-:W-:-:S03]  /*58b0*/  LOP3.LUT R7, R7, R2, RZ, 0x3c, !PT ;  /* 0x0000000207077212 */ /* 0x000fc600078e3cff */
[----:B0-----:R-:W-:Y:S01]  /*58c0*/  IMAD R9, R0, 0x8, R3 ;  /* 0x0000000800097824 */ /* 0x001fe200078e0203 */
[----:B------:R-:W-:Y:S01]  /*58d0*/  SHF.L.U32 R4, R7, 0x1f, RZ ;  /* 0x0000001f07047819 */ /* 0x000fe200000006ff */
[----:B-1----:R-:W-:Y:S06]  /*58e0*/  @!P0 BRA `(.L_x_121) ;  /* 0x0000000400048947 */ /* 0x002fec0003800000 */
.L_x_134:
        /* <DEDUP_REMOVED lines=9> */
.L_x_135:
[----:B------:R-:W1:Y:S01]  /*5980*/  SYNCS.PHASECHK.TRANS64.TRYWAIT P0, [R6+URZ], R5 ;  /* 0x00000005060075a7 */ /* 0x000e62000800017f */
[----:B------:R-:W-:-:S05]  /*5990*/  VIADD R0, R0, 0x1 ;  /* 0x0000000100007836 */ /* 0x000fca0000000000 */
[----:B------:R-:W-:-:S04]  /*59a0*/  ISETP.NE.AND P1, PT, R0, 0x6, PT ;  /* 0x000000060000780c */ /* 0x000fc80003f25270 */
[----:B------:R-:W-:Y:S02]  /*59b0*/  SEL R2, RZ, 0x1, P1 ;  /* 0x00000001ff027807 */ /* 0x000fe40000800000 */
[----:B------:R-:W-:Y:S02]  /*59c0*/  SEL R0, R0, RZ, P1 ;  /* 0x000000ff00007207 */ /* 0x000fe40000800000 */
[----:B------:R-:W-:Y:S01]  /*59d0*/  LOP3.LUT R2, R7, R2, RZ, 0x3c, !PT ;  /* 0x0000000207027212 */ /* 0x000fe200078e3cff */
[----:B-1----:R-:W-:Y:S06]  /*59e0*/  @!P0 BRA `(.L_x_123) ;  /* 0x0000000000ec8947 */ /* 0x002fec0003800000 */
.L_x_136:
[----:B------:R-:W-:Y:S01]  /*59f0*/  IMAD R3, R0, 0x8, R3 ;  /* 0x0000000800037824 */ /* 0x000fe200078e0203 */
[----:B------:R-:W-:-:S07]  /*5a00*/  SHF.L.U32 R0, R2, 0x1f, RZ ;  /* 0x0000001f02007819 */ /* 0x000fce00000006ff */
.L_x_124:
[----:B--2---:R2:W3:Y:S02]  /*5a10*/  SYNCS.PHASECHK.TRANS64.TRYWAIT P0, [R3+URZ], R0 ;  /* 0x00000000030075a7 */ /* 0x0044e4000800017f */
[----:B---3--:R-:W-:Y:S05]  /*5a20*/  @!P0 NANOSLEEP.SYNCS 0x989680 ;  /* 0x009896800000895d */ /* 0x008fea0003900000 */
[----:B------:R-:W3:Y:S02]  /*5a30*/  @!P0 SYNCS.PHASECHK.TRANS64 P0, [R3+URZ], R0 ;  /* 0x00000000030085a7 */ /* 0x000ee4000800007f */
[----:B---3--:R-:W-:Y:S05]  /*5a40*/  @!P0 BRA `(.L_x_124) ;  /* 0xfffffffc00f08947 */ /* 0x008fea000383ffff */
.L_x_117:
[----:B------:R-:W-:Y:S05]  /*5a50*/  BSYNC B0 ;  /* 0x0000000000007941 */ /* 0x000fea0003800000 */
.L_x_116:
[----:B------:R-:W-:Y:S05]  /*5a60*/  EXIT ;  /* 0x000000000000794d */ /* 0x000fea0003800000 */
.L_x_17:
[----:B---3--:R3:W4:Y:S02]  /*5a70*/  SYNCS.PHASECHK.TRANS64.TRYWAIT P1, [R3+URZ], R0 ;  /* 0x00000000030075a7 */ /* 0x008724000802017f */
[----:B----4-:R-:W-:Y:S05]  /*5a80*/  @!P1 NANOSLEEP.SYNCS 0x989680 ;  /* 0x009896800000995d */ /* 0x010fea0003900000 */
[----:B------:R-:W4:Y:S02]  /*5a90*/  @!P1 SYNCS.PHASECHK.TRANS64 P1, [R3+URZ], R0 ;  /* 0x00000000030095a7 */ /* 0x000f24000802007f */
[----:B----4-:R-:W-:Y:S05]  /*5aa0*/  @!P1 BRA `(.L_x_17) ;  /* 0xfffffffc00f09947 */ /* 0x010fea000383ffff */
[----:B------:R-:W-:Y:S05]  /*5ab0*/  BRA `(.L_x_16) ;  /* 0xffffffb400f87947 */ /* 0x000fea000383ffff */
.L_x_22:
[----:B-1----:R1:W2:Y:S02]  /*5ac0*/  SYNCS.PHASECHK.TRANS64.TRYWAIT P1, [R5+URZ], R4 ;  /* 0x00000004050075a7 */ /* 0x0022a4000802017f */
[----:B--2---:R-:W-:Y:S05]  /*5ad0*/  @!P1 NANOSLEEP.SYNCS 0x989680 ;  /* 0x009896800000995d */ /* 0x004fea0003900000 */
[----:B------:R-:W2:Y:S02]  /*5ae0*/  @!P1 SYNCS.PHASECHK.TRANS64 P1, [R5+URZ], R4 ;  /* 0x00000004050095a7 */ /* 0x000ea4000802007f */
[----:B--2---:R-:W-:Y:S05]  /*5af0*/  @!P1 BRA `(.L_x_22) ;  /* 0xfffffffc00f09947 */ /* 0x004fea000383ffff */
[----:B------:R-:W-:Y:S05]  /*5b00*/  BRA `(.L_x_21) ;  /* 0xffffffbc00447947 */ /* 0x000fea000383ffff */
.L_x_103:
[----:B------:R-:W-:Y:S01]  /*5b10*/  BSSY B1, `(.L_x_125) ;  /* 0x0000006000017945 */ /* 0x000fe20003800000 */
[----:B------:R-:W-:-:S07]  /*5b20*/  IMAD.MOV.U32 R15, RZ, RZ, -0x1 ;  /* 0xffffffffff0f7424 */ /* 0x000fce00078e00ff */
[----:B------:R-:W-:Y:S05]  /*5b30*/  WARPSYNC.COLLECTIVE R15, `(.L_x_126) ;  /* 0x000000000f0c7348 */ /* 0x000fea0003c00000 */
[----:B------:R-:W-:Y:S02]  /*5b40*/  ELECT P6, UR62, PT ;  /* 0x00000000003e782f */ /* 0x000fe400038c0000 */
[----:B------:R-:W-:Y:S01]  /*5b50*/  MOV R14, UR62 ;  /* 0x0000003e000e7c02 */ /* 0x000fe20008000f00 */
[----:B------:R-:W-:Y:S10]  /*5b60*/  ENDCOLLECTIVE ;  /* 0x000000000000791b */ /* 0x000ff40003800000 */
.L_x_126:
[----:B------:R-:W-:Y:S05]  /*5b70*/  BSYNC B1 ;  /* 0x0000000000017941 */ /* 0x000fea0003800000 */
.L_x_125:
[----:B------:R-:W-:Y:S05]  /*5b80*/  BRA `(.L_x_127) ;  /* 0xfffffff000047947 */ /* 0x000fea000383ffff */
.L_x_106:
[----:B0-----:R0:W1:Y:S02]  /*5b90*/  SYNCS.PHASECHK.TRANS64.TRYWAIT P1, [R14+URZ+0x30], R7 ;  /* 0x000030070e0075a7 */ /* 0x001064000802017f */
[----:B-1----:R-:W-:Y:S05]  /*5ba0*/  @!P1 NANOSLEEP.SYNCS 0x989680 ;  /* 0x009896800000995d */ /* 0x002fea0003900000 */
[----:B------:R-:W1:Y:S02]  /*5bb0*/  @!P1 SYNCS.PHASECHK.TRANS64 P1, [R14+URZ+0x30], R7 ;  /* 0x000030070e0095a7 */ /* 0x000e64000802007f */
[----:B-1----:R-:W-:Y:S05]  /*5bc0*/  @!P1 BRA `(.L_x_106) ;  /* 0xfffffffc00f09947 */ /* 0x002fea000383ffff */
[----:B------:R-:W-:Y:S05]  /*5bd0*/  BRA `(.L_x_128) ;  /* 0xfffffff000387947 */ /* 0x000fea000383ffff */
.L_x_115:
[----:B------:R-:W-:Y:S01]  /*5be0*/  BSSY B0, `(.L_x_129) ;  /* 0x0000006000007945 */ /* 0x000fe20003800000 */
[----:B------:R-:W-:-:S07]  /*5bf0*/  IMAD.MOV.U32 R15, RZ, RZ, -0x1 ;  /* 0xffffffffff0f7424 */ /* 0x000fce00078e00ff */
[----:B------:R-:W-:Y:S05]  /*5c00*/  WARPSYNC.COLLECTIVE R15, `(.L_x_130) ;  /* 0x000000000f0c7348 */ /* 0x000fea0003c00000 */
[----:B------:R-:W-:Y:S02]  /*5c10*/  ELECT P6, UR62, PT ;  /* 0x00000000003e782f */ /* 0x000fe400038c0000 */
[----:B------:R-:W-:Y:S01]  /*5c20*/  MOV R14, UR62 ;  /* 0x0000003e000e7c02 */ /* 0x000fe20008000f00 */
[----:B------:R-:W-:Y:S10]  /*5c30*/  ENDCOLLECTIVE ;  /* 0x000000000000791b */ /* 0x000ff40003800000 */
.L_x_130:
[----:B------:R-:W-:Y:S05]  /*5c40*/  BSYNC B0 ;  /* 0x0000000000007941 */ /* 0x000fea0003800000 */
.L_x_129:
[----:B------:R-:W-:Y:S05]  /*5c50*/  BRA `(.L_x_131) ;  /* 0xfffffff800887947 */ /* 0x000fea000383ffff */
.L_x_119:
[----:B0-----:R0:W1:Y:S02]  /*5c60*/  SYNCS.PHASECHK.TRANS64.TRYWAIT P0, [R7+URZ], R2 ;  /* 0x00000002070075a7 */ /* 0x001064000800017f */
[----:B-1----:R-:W-:Y:S05]  /*5c70*/  @!P0 NANOSLEEP.SYNCS 0x989680 ;  /* 0x009896800000895d */ /* 0x002fea0003900000 */
[----:B------:R-:W1:Y:S02]  /*5c80*/  @!P0 SYNCS.PHASECHK.TRANS64 P0, [R7+URZ], R2 ;  /* 0x00000002070085a7 */ /* 0x000e64000800007f */
[----:B-1----:R-:W-:Y:S05]  /*5c90*/  @!P0 BRA `(.L_x_119) ;  /* 0xfffffffc00f08947 */ /* 0x002fea000383ffff */
[----:B------:R-:W-:Y:S05]  /*5ca0*/  BRA `(.L_x_132) ;  /* 0xfffffff800c87947 */ /* 0x000fea000383ffff */
.L_x_120:
[----:B0-----:R0:W1:Y:S02]  /*5cb0*/  SYNCS.PHASECHK.TRANS64.TRYWAIT P0, [R9+URZ], R4 ;  /* 0x00000004090075a7 */ /* 0x001064000800017f */
[----:B-1----:R-:W-:Y:S05]  /*5cc0*/  @!P0 NANOSLEEP.SYNCS 0x989680 ;  /* 0x009896800000895d */ /* 0x002fea0003900000 */
[----:B------:R-:W1:Y:S02]  /*5cd0*/  @!P0 SYNCS.PHASECHK.TRANS64 P0, [R9+URZ], R4 ;  /* 0x00000004090085a7 */ /* 0x000e64000800007f */
[----:B-1----:R-:W-:Y:S05]  /*5ce0*/  @!P0 BRA `(.L_x_120) ;  /* 0xfffffffc00f08947 */ /* 0x002fea000383ffff */
[----:B------:R-:W-:Y:S05]  /*5cf0*/  BRA `(.L_x_133) ;  /* 0xfffffff800d87947 */ /* 0x000fea000383ffff */
.L_x_121:
[----:B0-----:R0:W1:Y:S02]  /*5d00*/  SYNCS.PHASECHK.TRANS64.TRYWAIT P0, [R6+URZ], R5 ;  /* 0x00000005060075a7 */ /* 0x001064000800017f */
[----:B-1----:R-:W-:Y:S05]  /*5d10*/  @!P0 NANOSLEEP.SYNCS 0x989680 ;  /* 0x009896800000895d */ /* 0x002fea0003900000 */
[----:B------:R-:W1:Y:S02]  /*5d20*/  @!P0 SYNCS.PHASECHK.TRANS64 P0, [R6+URZ], R5 ;  /* 0x00000005060085a7 */ /* 0x000e64000800007f */
[----:B-1----:R-:W-:Y:S05]  /*5d30*/  @!P0 BRA `(.L_x_121) ;  /* 0xfffffffc00f08947 */ /* 0x002fea000383ffff */
[----:B------:R-:W-:Y:S05]  /*5d40*/  BRA `(.L_x_134) ;  /* 0xfffffff800e87947 */ /* 0x000fea000383ffff */
.L_x_122:
[----:B0-----:R0:W1:Y:S02]  /*5d50*/  SYNCS.PHASECHK.TRANS64.TRYWAIT P0, [R9+URZ], R4 ;  /* 0x00000004090075a7 */ /* 0x001064000800017f */
[----:B-1----:R-:W-:Y:S05]  /*5d60*/  @!P0 NANOSLEEP.SYNCS 0x989680 ;  /* 0x009896800000895d */ /* 0x002fea0003900000 */
[----:B------:R-:W1:Y:S02]  /*5d70*/  @!P0 SYNCS.PHASECHK.TRANS64 P0, [R9+URZ], R4 ;  /* 0x00000004090085a7 */ /* 0x000e64000800007f */
[----:B-1----:R-:W-:Y:S05]  /*5d80*/  @!P0 BRA `(.L_x_122) ;  /* 0xfffffffc00f08947 */ /* 0x002fea000383ffff */
[----:B------:R-:W-:Y:S05]  /*5d90*/  BRA `(.L_x_135) ;  /* 0xfffffff800f87947 */ /* 0x000fea000383ffff */
.L_x_123:
[----:B-1----:R1:W2:Y:S02]  /*5da0*/  SYNCS.PHASECHK.TRANS64.TRYWAIT P0, [R6+URZ], R5 ;  /* 0x00000005060075a7 */ /* 0x0022a4000800017f */
[----:B--2---:R-:W-:Y:S05]  /*5db0*/  @!P0 NANOSLEEP.SYNCS 0x989680 ;  /* 0x009896800000895d */ /* 0x004fea0003900000 */
[----:B------:R-:W2:Y:S02]  /*5dc0*/  @!P0 SYNCS.PHASECHK.TRANS64 P0, [R6+URZ], R5 ;  /* 0x00000005060085a7 */ /* 0x000ea4000800007f */
[----:B--2---:R-:W-:Y:S05]  /*5dd0*/  @!P0 BRA `(.L_x_123) ;  /* 0xfffffffc00f08947 */ /* 0x004fea000383ffff */
[----:B------:R-:W-:Y:S05]  /*5de0*/  BRA `(.L_x_136) ;  /* 0xfffffffc00007947 */ /* 0x000fea000383ffff */
.L_x_137:
[----:B------:R-:W-:-:S00]  /*5df0*/  BRA `(.L_x_137) ;  /* 0xfffffffc00fc7947 */ /* 0x000fc0000383ffff */
[----:B------:R-:W-:-:S00]  /*5e00*/  NOP ;  /* 0x0000000000007918 */ /* 0x000fc00000000000 */
[----:B------:R-:W-:-:S00]  /*5e10*/  NOP ;  /* 0x0000000000007918 */ /* 0x000fc00000000000 */
[----:B------:R-:W-:-:S00]  /*5e20*/  NOP ;  /* 0x0000000000007918 */ /* 0x000fc00000000000 */
[----:B------:R-:W-:-:S00]  /*5e30*/  NOP ;  /* 0x0000000000007918 */ /* 0x000fc00000000000 */
[----:B------:R-:W-:-:S00]  /*5e40*/  NOP ;  /* 0x0000000000007918 */ /* 0x000fc00000000000 */
[----:B------:R-:W-:-:S00]  /*5e50*/  NOP ;  /* 0x0000000000007918 */ /* 0x000fc00000000000 */
[----:B------:R-:W-:-:S00]  /*5e60*/  NOP ;  /* 0x0000000000007918 */ /* 0x000fc00000000000 */
[----:B------:R-:W-:-:S00]  /*5e70*/  NOP ;  /* 0x0000000000007918 */ /* 0x000fc00000000000 */
.L_x_138:


//--------------------- .nv.global.init           --------------------------
	.section	.nv.global.init,"aw",@progbits
.nv.global.init:
	.type		$str$22,@object
	.size		$str$22,($str$23 - $str$22)
$str$22:
        /*0000*/ 	.byte	0x6b, 0x5f, 0x74, 0x69, 0x6c, 0x65, 0x5f, 0x63, 0x6f, 0x75, 0x6e, 0x74, 0x20, 0x3e, 0x3d, 0x20
        /*0010*/ 	.byte	0x31, 0x00
	.type		$str$23,@object
	.size		$str$23,(__unnamed_1 - $str$23)
$str$23:
        /*0012*/ 	.byte	0x2f, 0x74, 0x6d, 0x70, 0x2f, 0x63, 0x75, 0x74, 0x6c, 0x61, 0x73, 0x73, 0x5f, 0x73, 0x77, 0x65
        /*0022*/ 	.byte	0x65, 0x70, 0x5f, 0x73, 0x72, 0x63, 0x2f, 0x69, 0x6e, 0x63, 0x6c, 0x75, 0x64, 0x65, 0x2f, 0x63
        /*0032*/ 	.byte	0x75, 0x74, 0x6c, 0x61, 0x73, 0x73, 0x2f, 0x67, 0x65, 0x6d, 0x6d, 0x2f, 0x63, 0x6f, 0x6c, 0x6c
        /*0042*/ 	.byte	0x65, 0x63, 0x74, 0x69, 0x76, 0x65, 0x2f, 0x73, 0x6d, 0x39, 0x30, 0x5f, 0x6d, 0x6d, 0x61, 0x5f
        /*0052*/ 	.byte	0x74, 0x6d, 0x61, 0x5f, 0x67, 0x6d, 0x6d, 0x61, 0x5f, 0x73, 0x73, 0x5f, 0x77, 0x61, 0x72, 0x70
        /*0062*/ 	.byte	0x73, 0x70, 0x65, 0x63, 0x69, 0x61, 0x6c, 0x69, 0x7a, 0x65, 0x64, 0x2e, 0x68, 0x70, 0x70, 0x00
	.type		__unnamed_1,@object
	.size		__unnamed_1,(.L_0 - __unnamed_1)
__unnamed_1:
        /*0072*/ 	.byte	0x76, 0x6f, 0x69, 0x64, 0x20, 0x63, 0x75, 0x74, 0x6c, 0x61, 0x73, 0x73, 0x3a, 0x3a, 0x67, 0x65
        /* <DEDUP_REMOVED lines=172> */
        /*0b42*/ 	.byte	0x5d, 0x00
.L_0:


//--------------------- .nv.shared._ZN7cutlass13device_kernelINS_4gemm6kernel13GemmUniversalIN4cute5tupleIJiiiiEEENS1_10collective13CollectiveMmaINS1_34MainloopSm90TmaGmmaWarpSpecializedILi6ENS5_IJNS4_1CILi1EEESB_SB_EEENS1_35KernelTmaWarpSpecializedCooperativeEEENS5_IJNSA_ILi256EEENSA_ILi32EEENSA_ILi128EEEEEEaNS5_IJlSB_lEEEaSJ_NS4_8TiledMMAINS4_8MMA_AtomIJNS4_4SM904GMMA26MMA_64x32x32_S32S8S8_SS_TNEEEENS4_6LayoutINS5_IJNSA_ILi2EEESB_SB_EEENS5_IJSB_NSA_ILi0EEEST_EEEEENS5_IJNS4_10UnderscoreESW_SW_EEEEENS4_13SM90_TMA_LOADENS4_14ComposedLayoutINS4_7SwizzleILi3ELi4ELi3EEENS4_18smem_ptr_flag_bitsILi8EEENSQ_INS5_IJNSA_ILi8EEESH_EEENS5_IJSH_SB_EEEEEEEvNS4_8identityESZ_S19_vS1A_EENS_8epilogue10collective6detail29Sm90TmaWarpSpecializedAdapterINS1D_15DefaultEpilogueIaSJ_SJ_NS1C_6thread17LinearCombinationIaLi1EiiLNS1H_9ScaleType4KindE0ELNS_15FloatRoundStyleE2EaEENS1_15EpilogueDefaultEEEEEvvEEEEvNT_6ParamsE --------------------------
	.section	.nv.shared._ZN7cutlass13device_kernelINS_4gemm6kernel13GemmUniversalIN4cute5tupleIJiiiiEEENS1_10collective13CollectiveMmaINS1_34MainloopSm90TmaGmmaWarpSpecializedILi6ENS5_IJNS4_1CILi1EEESB_SB_EEENS1_35KernelTmaWarpSpecializedCooperativeEEENS5_IJNSA_ILi256EEENSA_ILi32EEENSA_ILi128EEEEEEaNS5_IJlSB_lEEEaSJ_NS4_8TiledMMAINS4_8MMA_AtomIJNS4_4SM904GMMA26MMA_64x32x32_S32S8S8_SS_TNEEEENS4_6LayoutINS5_IJNSA_ILi2EEESB_SB_EEENS5_IJSB_NSA_ILi0EEEST_EEEEENS5_IJNS4_10UnderscoreESW_SW_EEEEENS4_13SM90_TMA_LOADENS4_14ComposedLayoutINS4_7SwizzleILi3ELi4ELi3EEENS4_18smem_ptr_flag_bitsILi8EEENSQ_INS5_IJNSA_ILi8EEESH_EEENS5_IJSH_SB_EEEEEEEvNS4_8identityESZ_S19_vS1A_EENS_8epilogue10collective6detail29Sm90TmaWarpSpecializedAdapterINS1D_15DefaultEpilogueIaSJ_SJ_NS1C_6thread17LinearCombinationIaLi1EiiLNS1H_9ScaleType4KindE0ELNS_15FloatRoundStyleE2EaEENS1_15EpilogueDefaultEEEEEvvEEEEvNT_6ParamsE,"aw",@nobits
	.sectionflags	@""
	.align	16
	.zero		1024


//--------------------- .nv.shared.reserved.0     --------------------------
	.section	.nv.shared.reserved.0,"aw",@nobits
	.weak		__nv_reservedSMEM_offset_0_alias
	.size		__nv_reservedSMEM_offset_0_alias, 0, 0
	.other		__nv_reservedSMEM_offset_0_alias,@"STO_CUDA_RESERVED_SHARED STV_DEFAULT"
__nv_reservedSMEM_offset_0_alias:
	.zero		0


//--------------------- .nv.global                --------------------------
	.section	.nv.global,"aw",@nobits
.nv.global:
	.type		_ZN39_INTERNAL_8e5240c4_4_k_cu_636b339b_70044cute1_E,@object
	.size		_ZN39_INTERNAL_8e5240c4_4_k_cu_636b339b_70044cute1_E,(_ZN39_INTERNAL_8e5240c4_4_k_cu_636b339b_70044cuda3std3__45__cpo6cbeginE - _ZN39_INTERNAL_8e5240c4_4_k_cu_636b339b_70044cute1_E)
_ZN39_INTERNAL_8e5240c4_4_k_cu_636b339b_70044cute1_E:
	.zero		1
	.type		_ZN39_INTERNAL_8e5240c4_4_k_cu_636b339b_70044cuda3std3__45__cpo6cbeginE,@object
	.size		_ZN39_INTERNAL_8e5240c4_4_k_cu_636b339b_70044cuda3std3__45__cpo6cbeginE,(_ZN39_INTERNAL_8e5240c4_4_k_cu_636b339b_70044cuda3std3__48in_placeE - _ZN39_INTERNAL_8e5240c4_4_k_cu_636b339b_70044cuda3std3__45__cpo6cbeginE)
_ZN39_INTERNAL_8e5240c4_4_k_cu_636b339b_70044cuda3std3__45__cpo6cbeginE:
	.zero		1
	.type		_ZN39_INTERNAL_8e5240c4_4_k_cu_636b339b_70044cuda3std3__48in_placeE,@object
	.size		_ZN39_INTERNAL_8e5240c4_4_k_cu_636b339b_70044cuda3std3__48in_placeE,(_ZN39_INTERNAL_8e5240c4_4_k_cu_636b339b_70044cuda3std6ranges3__45__cpo9iter_moveE - _ZN39_INTERNAL_8e5240c4_4_k_cu_636b339b_70044cuda3std3__48in_placeE)
_ZN39_INTERNAL_8e5240c4_4_k_cu_636b339b_70044cuda3std3__48in_placeE:
	.zero		1
	.type		_ZN39_INTERNAL_8e5240c4_4_k_cu_636b339b_70044cuda3std6ranges3__45__cpo9iter_moveE,@object
	.size		_ZN39_INTERNAL_8e5240c4_4_k_cu_636b339b_70044cuda3std6ranges3__45__cpo9iter_moveE,(_ZN39_INTERNAL_8e5240c4_4_k_cu_636b339b_70044cuda3std3__45__cpo5beginE - _ZN39_INTERNAL_8e5240c4_4_k_cu_636b339b_70044cuda3std6ranges3__45__cpo9iter_moveE)
_ZN39_INTERNAL_8e5240c4_4_k_cu_636b339b_70044cuda3std6ranges3__45__cpo9iter_moveE:
	.zero		1
	.type		_ZN39_INTERNAL_8e5240c4_4_k_cu_636b339b_70044cuda3std3__45__cpo5beginE,@object
	.size		_ZN39_INTERNAL_8e5240c4_4_k_cu_636b339b_70044cuda3std3__45__cpo5beginE,(_ZN39_INTERNAL_8e5240c4_4_k_cu_636b339b_70044cuda3std3__441_GLOBAL__N__8e5240c4_4_k_cu_636b339b_70046ignoreE - _ZN39_INTERNAL_8e5240c4_4_k_cu_636b339b_70044cuda3std3__45__cpo5beginE)
_ZN39_INTERNAL_8e5240c4_4_k_cu_636b339b_70044cuda3std3__45__cpo5beginE:
	.zero		1
	.type		_ZN39_INTERNAL_8e5240c4_4_k_cu_636b339b_70044cuda3std3__441_GLOBAL__N__8e5240c4_4_k_cu_636b339b_70046ignoreE,@object
	.size		_ZN39_INTERNAL_8e5240c4_4_k_cu_636b339b_70044cuda3std3__441_GLOBAL__N__8e5240c4_4_k_cu_636b339b_70046ignoreE,(_ZN39_INTERNAL_8e5240c4_4_k_cu_636b339b_70044cute7productE - _ZN39_INTERNAL_8e5240c4_4_k_cu_636b339b_70044cuda3std3__441_GLOBAL__N__8e5240c4_4_k_cu_636b339b_70046ignoreE)
_ZN39_INTERNAL_8e5240c4_4_k_cu_636b339b_70044cuda3std3__441_GLOBAL__N__8e5240c4_4_k_cu_636b339b_70046ignoreE:
	.zero		1
	.type		_ZN39_INTERNAL_8e5240c4_4_k_cu_636b339b_70044cute7productE,@object
	.size		_ZN39_INTERNAL_8e5240c4_4_k_cu_636b339b_70044cute7productE,(_ZN39_INTERNAL_8e5240c4_4_k_cu_636b339b_70044cuda3std3__45__cpo3endE - _ZN39_INTERNAL_8e5240c4_4_k_cu_636b339b_70044cute7productE)
_ZN39_INTERNAL_8e5240c4_4_k_cu_636b339b_70044cute7productE:
	.zero		1
	.type		_ZN39_INTERNAL_8e5240c4_4_k_cu_636b339b_70044cuda3std3__45__cpo3endE,@object
	.size		_ZN39_INTERNAL_8e5240c4_4_k_cu_636b339b_70044cuda3std3__45__cpo3endE,(_ZN39_INTERNAL_8e5240c4_4_k_cu_636b339b_70044cuda3std3__419piecewise_constructE - _ZN39_INTERNAL_8e5240c4_4_k_cu_636b339b_70044cuda3std3__45__cpo3endE)
_ZN39_INTERNAL_8e5240c4_4_k_cu_636b339b_70044cuda3std3__45__cpo3endE:
	.zero		1
	.type		_ZN39_INTERNAL_8e5240c4_4_k_cu_636b339b_70044cuda3std3__419piecewise_constructE,@object
	.size		_ZN39_INTERNAL_8e5240c4_4_k_cu_636b339b_70044cuda3std3__419piecewise_constructE,(_ZN39_INTERNAL_8e5240c4_4_k_cu_636b339b_70044cuda3std3__45__cpo4cendE - _ZN39_INTERNAL_8e5240c4_4_k_cu_636b339b_70044cuda3std3__419piecewise_constructE)
_ZN39_INTERNAL_8e5240c4_4_k_cu_636b339b_70044cuda3std3__419piecewise_constructE:
	.zero		1
	.type		_ZN39_INTERNAL_8e5240c4_4_k_cu_636b339b_70044cuda3std3__45__cpo4cendE,@object
	.size		_ZN39_INTERNAL_8e5240c4_4_k_cu_636b339b_70044cuda3std3__45__cpo4cendE,(_ZN39_INTERNAL_8e5240c4_4_k_cu_636b339b_70044cuda3std6ranges3__45__cpo4swapE - _ZN39_INTERNAL_8e5240c4_4_k_cu_636b339b_70044cuda3std3__45__cpo4cendE)
_ZN39_INTERNAL_8e5240c4_4_k_cu_636b339b_70044cuda3std3__45__cpo4cendE:
	.zero		1
	.type		_ZN39_INTERNAL_8e5240c4_4_k_cu_636b339b_70044cuda3std6ranges3__45__cpo4swapE,@object
	.size		_ZN39_INTERNAL_8e5240c4_4_k_cu_636b339b_70044cuda3std6ranges3__45__cpo4swapE,(.L_8 - _ZN39_INTERNAL_8e5240c4_4_k_cu_636b339b_70044cuda3std6ranges3__45__cpo4swapE)
_ZN39_INTERNAL_8e5240c4_4_k_cu_636b339b_70044cuda3std6ranges3__45__cpo4swapE:
	.zero		1
.L_8:


//--------------------- .nv.constant0._ZN7cutlass13device_kernelINS_4gemm6kernel13GemmUniversalIN4cute5tupleIJiiiiEEENS1_10collective13CollectiveMmaINS1_34MainloopSm90TmaGmmaWarpSpecializedILi6ENS5_IJNS4_1CILi1EEESB_SB_EEENS1_35KernelTmaWarpSpecializedCooperativeEEENS5_IJNSA_ILi256EEENSA_ILi32EEENSA_ILi128EEEEEEaNS5_IJlSB_lEEEaSJ_NS4_8TiledMMAINS4_8MMA_AtomIJNS4_4SM904GMMA26MMA_64x32x32_S32S8S8_SS_TNEEEENS4_6LayoutINS5_IJNSA_ILi2EEESB_SB_EEENS5_IJSB_NSA_ILi0EEEST_EEEEENS5_IJNS4_10UnderscoreESW_SW_EEEEENS4_13SM90_TMA_LOADENS4_14ComposedLayoutINS4_7SwizzleILi3ELi4ELi3EEENS4_18smem_ptr_flag_bitsILi8EEENSQ_INS5_IJNSA_ILi8EEESH_EEENS5_IJSH_SB_EEEEEEEvNS4_8identityESZ_S19_vS1A_EENS_8epilogue10collective6detail29Sm90TmaWarpSpecializedAdapterINS1D_15DefaultEpilogueIaSJ_SJ_NS1C_6thread17LinearCombinationIaLi1EiiLNS1H_9ScaleType4KindE0ELNS_15FloatRoundStyleE2EaEENS1_15EpilogueDefaultEEEEEvvEEEEvNT_6ParamsE --------------------------
	.section	.nv.constant0._ZN7cutlass13device_kernelINS_4gemm6kernel13GemmUniversalIN4cute5tupleIJiiiiEEENS1_10collective13CollectiveMmaINS1_34MainloopSm90TmaGmmaWarpSpecializedILi6ENS5_IJNS4_1CILi1EEESB_SB_EEENS1_35KernelTmaWarpSpecializedCooperativeEEENS5_IJNSA_ILi256EEENSA_ILi32EEENSA_ILi128EEEEEEaNS5_IJlSB_lEEEaSJ_NS4_8TiledMMAINS4_8MMA_AtomIJNS4_4SM904GMMA26MMA_64x32x32_S32S8S8_SS_TNEEEENS4_6LayoutINS5_IJNSA_ILi2EEESB_SB_EEENS5_IJSB_NSA_ILi0EEEST_EEEEENS5_IJNS4_10UnderscoreESW_SW_EEEEENS4_13SM90_TMA_LOADENS4_14ComposedLayoutINS4_7SwizzleILi3ELi4ELi3EEENS4_18smem_ptr_flag_bitsILi8EEENSQ_INS5_IJNSA_ILi8EEESH_EEENS5_IJSH_SB_EEEEEEEvNS4_8identityESZ_S19_vS1A_EENS_8epilogue10collective6detail29Sm90TmaWarpSpecializedAdapterINS1D_15DefaultEpilogueIaSJ_SJ_NS1C_6thread17LinearCombinationIaLi1EiiLNS1H_9ScaleType4KindE0ELNS_15FloatRoundStyleE2EaEENS1_15EpilogueDefaultEEEEEvvEEEEvNT_6ParamsE,"a",@progbits
	.sectionflags	@""
	.align	4
.nv.constant0._ZN7cutlass13device_kernelINS_4gemm6kernel13GemmUniversalIN4cute5tupleIJiiiiEEENS1_10collective13CollectiveMmaINS1_34MainloopSm90TmaGmmaWarpSpecializedILi6ENS5_IJNS4_1CILi1EEESB_SB_EEENS1_35KernelTmaWarpSpecializedCooperativeEEENS5_IJNSA_ILi256EEENSA_ILi32EEENSA_ILi128EEEEEEaNS5_IJlSB_lEEEaSJ_NS4_8TiledMMAINS4_8MMA_AtomIJNS4_4SM904GMMA26MMA_64x32x32_S32S8S8_SS_TNEEEENS4_6LayoutINS5_IJNSA_ILi2EEESB_SB_EEENS5_IJSB_NSA_ILi0EEEST_EEEEENS5_IJNS4_10UnderscoreESW_SW_EEEEENS4_13SM90_TMA_LOADENS4_14ComposedLayoutINS4_7SwizzleILi3ELi4ELi3EEENS4_18smem_ptr_flag_bitsILi8EEENSQ_INS5_IJNSA_ILi8EEESH_EEENS5_IJSH_SB_EEEEEEEvNS4_8identityESZ_S19_vS1A_EENS_8epilogue10collective6detail29Sm90TmaWarpSpecializedAdapterINS1D_15DefaultEpilogueIaSJ_SJ_NS1C_6thread17LinearCombinationIaLi1EiiLNS1H_9ScaleType4KindE0ELNS_15FloatRoundStyleE2EaEENS1_15EpilogueDefaultEEEEEvvEEEEvNT_6ParamsE:
	.zero		1664


//--------------------- SYMBOLS --------------------------

	.type		.nv.reservedSmem.offset0,@object
	.size		.nv.reservedSmem.offset0,0x4
	.type		__assertfail,@function
